	.target	sm_90a

	.elftype	@"ET_EXEC"


//--------------------- .note.nv.tkinfo           --------------------------
	.section	.note.nv.tkinfo,"",@"SHT_NOTE"
	.sectionflags	@"SHF_NOTE_NV_TKINFO"
	.tkinfo
        /*0018*/ 	.word	0x00000002
        /*0030*/ 	.string	""
        /*0030*/ 	.string	"ptxas"
        /*0030*/ 	.string	"Cuda compilation tools, release 13.0, V13.0.88"
        /*0030*/ 	.string	"Build cuda_13.0.r13.0/compiler.36424714_0"
        /*0030*/ 	.string	"-arch sm_90a -m 64 "



//--------------------- .note.nv.cuinfo           --------------------------
	.section	.note.nv.cuinfo,"",@"SHT_NOTE"
	.sectionflags	@"SHF_NOTE_NV_CUINFO"
        /*0018*/ 	.short	0x0002
        /*001a*/ 	.short	0x005a
        /*001c*/ 	.short	0x0082
	.zero		2


//--------------------- .nv.info                  --------------------------
	.section	.nv.info,"",@"SHT_CUDA_INFO"
	.align	4


	//----- nvinfo : EIATTR_REGCOUNT
	.align		4
        /*0000*/ 	.byte	0x04, 0x2f
        /*0002*/ 	.short	(.L_15 - .L_14)
	.align		4
.L_14:
        /*0004*/ 	.word	index@(_ZN7cutlass13device_kernelINS_4gemm6kernel13GemmUniversalIN4cute5tupleIJiiiiEEENS1_10collective13CollectiveMmaINS1_34MainloopSm90TmaGmmaWarpSpecializedILi9ENS5_IJNS4_1CILi1EEESB_SB_EEENS1_35KernelTmaWarpSpecializedCooperativeEEENS5_IJNSA_ILi128EEENSA_ILi64EEESF_EEEaNS5_IJlSB_lEEEaSI_NS4_8TiledMMAINS4_8MMA_AtomIJNS4_4SM904GMMA26MMA_64x64x32_S32S8S8_SS_TNEEEENS4_6LayoutINS5_IJNSA_ILi2EEESB_SB_EEENS5_IJSB_NSA_ILi0EEESS_EEEEENS5_IJNS4_10UnderscoreESV_SV_EEEEENS4_13SM90_TMA_LOADENS4_14ComposedLayoutINS4_7SwizzleILi3ELi4ELi3EEENS4_18smem_ptr_flag_bitsILi8EEENSP_INS5_IJNSA_ILi8EEESF_EEENS5_IJSF_SB_EEEEEEEvNS4_8identityESY_S18_vS19_EENS_8epilogue10collective6detail29Sm90TmaWarpSpecializedAdapterINS1C_15DefaultEpilogueIaSI_SI_NS1B_6thread17LinearCombinationIaLi1EiiLNS1G_9ScaleType4KindE0ELNS_15FloatRoundStyleE2EaEENS1_15EpilogueDefaultEEEEEvvEEEEvNT_6ParamsE)
        /*0008*/ 	.word	0x000000a8


	//----- nvinfo : EIATTR_FRAME_SIZE
	.align		4
.L_15:
        /*000c*/ 	.byte	0x04, 0x11
        /*000e*/ 	.short	(.L_17 - .L_16)
	.align		4
.L_16:
        /*0010*/ 	.word	index@(_ZN7cutlass13device_kernelINS_4gemm6kernel13GemmUniversalIN4cute5tupleIJiiiiEEENS1_10collective13CollectiveMmaINS1_34MainloopSm90TmaGmmaWarpSpecializedILi9ENS5_IJNS4_1CILi1EEESB_SB_EEENS1_35KernelTmaWarpSpecializedCooperativeEEENS5_IJNSA_ILi128EEENSA_ILi64EEESF_EEEaNS5_IJlSB_lEEEaSI_NS4_8TiledMMAINS4_8MMA_AtomIJNS4_4SM904GMMA26MMA_64x64x32_S32S8S8_SS_TNEEEENS4_6LayoutINS5_IJNSA_ILi2EEESB_SB_EEENS5_IJSB_NSA_ILi0EEESS_EEEEENS5_IJNS4_10UnderscoreESV_SV_EEEEENS4_13SM90_TMA_LOADENS4_14ComposedLayoutINS4_7SwizzleILi3ELi4ELi3EEENS4_18smem_ptr_flag_bitsILi8EEENSP_INS5_IJNSA_ILi8EEESF_EEENS5_IJSF_SB_EEEEEEEvNS4_8identityESY_S18_vS19_EENS_8epilogue10collective6detail29Sm90TmaWarpSpecializedAdapterINS1C_15DefaultEpilogueIaSI_SI_NS1B_6thread17LinearCombinationIaLi1EiiLNS1G_9ScaleType4KindE0ELNS_15FloatRoundStyleE2EaEENS1_15EpilogueDefaultEEEEEvvEEEEvNT_6ParamsE)
        /*0014*/ 	.word	0x00000000


	//----- nvinfo : EIATTR_MIN_STACK_SIZE
	.align		4
.L_17:
        /*0018*/ 	.byte	0x04, 0x12
        /*001a*/ 	.short	(.L_19 - .L_18)
	.align		4
.L_18:
        /*001c*/ 	.word	index@(_ZN7cutlass13device_kernelINS_4gemm6kernel13GemmUniversalIN4cute5tupleIJiiiiEEENS1_10collective13CollectiveMmaINS1_34MainloopSm90TmaGmmaWarpSpecializedILi9ENS5_IJNS4_1CILi1EEESB_SB_EEENS1_35KernelTmaWarpSpecializedCooperativeEEENS5_IJNSA_ILi128EEENSA_ILi64EEESF_EEEaNS5_IJlSB_lEEEaSI_NS4_8TiledMMAINS4_8MMA_AtomIJNS4_4SM904GMMA26MMA_64x64x32_S32S8S8_SS_TNEEEENS4_6LayoutINS5_IJNSA_ILi2EEESB_SB_EEENS5_IJSB_NSA_ILi0EEESS_EEEEENS5_IJNS4_10UnderscoreESV_SV_EEEEENS4_13SM90_TMA_LOADENS4_14ComposedLayoutINS4_7SwizzleILi3ELi4ELi3EEENS4_18smem_ptr_flag_bitsILi8EEENSP_INS5_IJNSA_ILi8EEESF_EEENS5_IJSF_SB_EEEEEEEvNS4_8identityESY_S18_vS19_EENS_8epilogue10collective6detail29Sm90TmaWarpSpecializedAdapterINS1C_15DefaultEpilogueIaSI_SI_NS1B_6thread17LinearCombinationIaLi1EiiLNS1G_9ScaleType4KindE0ELNS_15FloatRoundStyleE2EaEENS1_15EpilogueDefaultEEEEEvvEEEEvNT_6ParamsE)
        /*0020*/ 	.word	0x00000000
.L_19:


//--------------------- .nv.compat                --------------------------
	.section	.nv.compat,"",@"SHT_CUDA_COMPAT_INFO"
	.align	4
        /*0000*/ 	.byte	0x02, 0x09, 0x01, 0x00, 0x02, 0x02, 0x04, 0x00, 0x02, 0x05, 0x05, 0x00, 0x03, 0x07, 0x01, 0x01
        /*0010*/ 	.byte	0x02, 0x03, 0x01, 0x00, 0x02, 0x06, 0x01, 0x00, 0x04, 0x0b, 0x08, 0x00, 0x00, 0x00, 0x00, 0x00
        /*0020*/ 	.byte	0x00, 0x00, 0x00, 0x00


//--------------------- .nv.info._ZN7cutlass13device_kernelINS_4gemm6kernel13GemmUniversalIN4cute5tupleIJiiiiEEENS1_10collective13CollectiveMmaINS1_34MainloopSm90TmaGmmaWarpSpecializedILi9ENS5_IJNS4_1CILi1EEESB_SB_EEENS1_35KernelTmaWarpSpecializedCooperativeEEENS5_IJNSA_ILi128EEENSA_ILi64EEESF_EEEaNS5_IJlSB_lEEEaSI_NS4_8TiledMMAINS4_8MMA_AtomIJNS4_4SM904GMMA26MMA_64x64x32_S32S8S8_SS_TNEEEENS4_6LayoutINS5_IJNSA_ILi2EEESB_SB_EEENS5_IJSB_NSA_ILi0EEESS_EEEEENS5_IJNS4_10UnderscoreESV_SV_EEEEENS4_13SM90_TMA_LOADENS4_14ComposedLayoutINS4_7SwizzleILi3ELi4ELi3EEENS4_18smem_ptr_flag_bitsILi8EEENSP_INS5_IJNSA_ILi8EEESF_EEENS5_IJSF_SB_EEEEEEEvNS4_8identityESY_S18_vS19_EENS_8epilogue10collective6detail29Sm90TmaWarpSpecializedAdapterINS1C_15DefaultEpilogueIaSI_SI_NS1B_6thread17LinearCombinationIaLi1EiiLNS1G_9ScaleType4KindE0ELNS_15FloatRoundStyleE2EaEENS1_15EpilogueDefaultEEEEEvvEEEEvNT_6ParamsE --------------------------
	.section	.nv.info._ZN7cutlass13device_kernelINS_4gemm6kernel13GemmUniversalIN4cute5tupleIJiiiiEEENS1_10collective13CollectiveMmaINS1_34MainloopSm90TmaGmmaWarpSpecializedILi9ENS5_IJNS4_1CILi1EEESB_SB_EEENS1_35KernelTmaWarpSpecializedCooperativeEEENS5_IJNSA_ILi128EEENSA_ILi64EEESF_EEEaNS5_IJlSB_lEEEaSI_NS4_8TiledMMAINS4_8MMA_AtomIJNS4_4SM904GMMA26MMA_64x64x32_S32S8S8_SS_TNEEEENS4_6LayoutINS5_IJNSA_ILi2EEESB_SB_EEENS5_IJSB_NSA_ILi0EEESS_EEEEENS5_IJNS4_10UnderscoreESV_SV_EEEEENS4_13SM90_TMA_LOADENS4_14ComposedLayoutINS4_7SwizzleILi3ELi4ELi3EEENS4_18smem_ptr_flag_bitsILi8EEENSP_INS5_IJNSA_ILi8EEESF_EEENS5_IJSF_SB_EEEEEEEvNS4_8identityESY_S18_vS19_EENS_8epilogue10collective6detail29Sm90TmaWarpSpecializedAdapterINS1C_15DefaultEpilogueIaSI_SI_NS1B_6thread17LinearCombinationIaLi1EiiLNS1G_9ScaleType4KindE0ELNS_15FloatRoundStyleE2EaEENS1_15EpilogueDefaultEEEEEvvEEEEvNT_6ParamsE,"",@"SHT_CUDA_INFO"
	.sectionflags	@""
	.align	4


	//----- nvinfo : EIATTR_CUDA_API_VERSION
	.align		4
        /*0000*/ 	.byte	0x04, 0x37
        /*0002*/ 	.short	(.L_21 - .L_20)
.L_20:
        /*0004*/ 	.word	0x00000082


	//----- nvinfo : EIATTR_KPARAM_INFO
	.align		4
.L_21:
        /*0008*/ 	.byte	0x04, 0x17
        /*000a*/ 	.short	(.L_23 - .L_22)
.L_22:
        /*000c*/ 	.word	0x00000000
        /*0010*/ 	.short	0x0000
        /*0012*/ 	.short	0x0070
        /*0014*/ 	.byte	0x00, 0xf0, 0x01, 0x10


	//----- nvinfo : EIATTR_SPARSE_MMA_MASK
	.align		4
.L_23:
        /*0018*/ 	.byte	0x03, 0x50
        /*001a*/ 	.short	0x0000


	//----- nvinfo : EIATTR_MAXREG_COUNT
	.align		4
        /*001c*/ 	.byte	0x03, 0x1b
        /*001e*/ 	.short	0x00a8


	//----- nvinfo : EIATTR_NUM_BARRIERS
	.align		4
        /*0020*/ 	.byte	0x02, 0x4c
        /*0022*/ 	.byte	0x01
	.zero		1


	//----- nvinfo : EIATTR_EXTERNS
	.align		4
        /*0024*/ 	.byte	0x04, 0x0f
        /*0026*/ 	.short	(.L_25 - .L_24)


	//   ....[0]....
	.align		4
.L_24:
        /*0028*/ 	.word	index@(__assertfail)


	//----- nvinfo : EIATTR_MERCURY_ISA_VERSION
	.align		4
.L_25:
        /*002c*/ 	.byte	0x03, 0x5f
        /*002e*/ 	.short	0x0101


	//----- nvinfo : EIATTR_INT_WARP_WIDE_INSTR_OFFSETS
	.align		4
        /*0030*/ 	.byte	0x04, 0x31
        /*0032*/ 	.short	(.L_27 - .L_26)


	//   ....[0]....
.L_26:
        /*0034*/ 	.word	0x00000480


	//   ....[1]....
        /*0038*/ 	.word	0x000004b0


	//   ....[2]....
        /*003c*/ 	.word	0x00000590


	//----- nvinfo : EIATTR_COOP_GROUP_MASK_REGIDS
	.align		4
.L_27:
        /*0040*/ 	.byte	0x04, 0x29
        /*0042*/ 	.short	(.L_29 - .L_28)


	//   ....[0]....
.L_28:
        /*0044*/ 	.word	0xffffffff


	//   ....[1]....
        /*0048*/ 	.word	0xffffffff


	//   ....[2]....
        /*004c*/ 	.word	0xffffffff


	//   ....[3]....
        /*0050*/ 	.word	0xffffffff


	//   ....[4]....
        /*0054*/ 	.word	0xffffffff


	//----- nvinfo : EIATTR_COOP_GROUP_INSTR_OFFSETS
	.align		4
.L_29:
        /*0058*/ 	.byte	0x04, 0x28
        /*005a*/ 	.short	(.L_31 - .L_30)


	//   ....[0]....
.L_30:
        /*005c*/ 	.word	0x00000060


	//   ....[1]....
        /*0060*/ 	.word	0x00000070


	//   ....[2]....
        /*0064*/ 	.word	0x00000130


	//   ....[3]....
        /*0068*/ 	.word	0x00000390


	//   ....[4]....
        /*006c*/ 	.word	0x00001030


	//----- nvinfo : EIATTR_REG_RECONFIG
	.align		4
.L_31:
        /*0070*/ 	.byte	0x01, 0x54
	.zero		2


	//----- nvinfo : EIATTR_SYSCALL_OFFSETS
	.align		4
        /*0074*/ 	.byte	0x04, 0x46
        /*0076*/ 	.short	(.L_33 - .L_32)


	//   ....[0]....
.L_32:
        /*0078*/ 	.word	0x000011f0


	//----- nvinfo : EIATTR_MBARRIER_INSTR_OFFSETS
	.align		4
.L_33:
        /*007c*/ 	.byte	0x04, 0x39
        /*007e*/ 	.short	(.L_35 - .L_34)


	//   ....[0]....
.L_34:
        /*0080*/ 	.word	0x00000250
        /*0084*/ 	.word	0x000000ff
        /*0088*/ 	.word	0x00000000
        /*008c*/ 	.short	0x0100
        /*008e*/ 	.byte	0x08
	.zero		1


	//   ....[1]....
        /*0090*/ 	.word	0x00000260
        /*0094*/ 	.word	0x000000ff
        /*0098*/ 	.word	0x00000048
        /*009c*/ 	.short	0x0100
        /*009e*/ 	.byte	0x08
	.zero		1


	//   ....[2]....
        /*00a0*/ 	.word	0x00000270
        /*00a4*/ 	.word	0x000000ff
        /*00a8*/ 	.word	0x00000008
        /*00ac*/ 	.short	0x0100
        /*00ae*/ 	.byte	0x08
	.zero		1


	//   ....[3]....
        /*00b0*/ 	.word	0x00000280
        /*00b4*/ 	.word	0x000000ff
        /*00b8*/ 	.word	0x00000050
        /*00bc*/ 	.short	0x0100
        /*00be*/ 	.byte	0x08
	.zero		1


	//   ....[4]....
        /*00c0*/ 	.word	0x00000290
        /*00c4*/ 	.word	0x000000ff
        /*00c8*/ 	.word	0x00000010
        /*00cc*/ 	.short	0x0100
        /*00ce*/ 	.byte	0x08
	.zero		1


	//   ....[5]....
        /*00d0*/ 	.word	0x000002a0
        /*00d4*/ 	.word	0x000000ff
        /*00d8*/ 	.word	0x00000058
        /*00dc*/ 	.short	0x0100
        /*00de*/ 	.byte	0x08
	.zero		1


	//   ....[6]....
        /*00e0*/ 	.word	0x000002b0
        /*00e4*/ 	.word	0x000000ff
        /*00e8*/ 	.word	0x00000018
        /*00ec*/ 	.short	0x0100
        /*00ee*/ 	.byte	0x08
	.zero		1


	//   ....[7]....
        /*00f0*/ 	.word	0x000002c0
        /*00f4*/ 	.word	0x000000ff
        /*00f8*/ 	.word	0x00000060
        /*00fc*/ 	.short	0x0100
        /*00fe*/ 	.byte	0x08
	.zero		1


	//   ....[8]....
        /*0100*/ 	.word	0x000002d0
        /*0104*/ 	.word	0x000000ff
        /*0108*/ 	.word	0x00000020
        /*010c*/ 	.short	0x0100
        /*010e*/ 	.byte	0x08
	.zero		1


	//   ....[9]....
        /*0110*/ 	.word	0x000002e0
        /*0114*/ 	.word	0x000000ff
        /*0118*/ 	.word	0x00000068
        /*011c*/ 	.short	0x0100
        /*011e*/ 	.byte	0x08
	.zero		1


	//   ....[10]....
        /*0120*/ 	.word	0x000002f0
        /*0124*/ 	.word	0x000000ff
        /*0128*/ 	.word	0x00000028
        /*012c*/ 	.short	0x0100
        /*012e*/ 	.byte	0x08
	.zero		1


	//   ....[11]....
        /*0130*/ 	.word	0x00000300
        /*0134*/ 	.word	0x000000ff
        /*0138*/ 	.word	0x00000070
        /*013c*/ 	.short	0x0100
        /*013e*/ 	.byte	0x08
	.zero		1


	//   ....[12]....
        /*0140*/ 	.word	0x00000310
        /*0144*/ 	.word	0x000000ff
        /*0148*/ 	.word	0x00000030
        /*014c*/ 	.short	0x0100
        /*014e*/ 	.byte	0x08
	.zero		1


	//   ....[13]....
        /*0150*/ 	.word	0x00000320
        /*0154*/ 	.word	0x000000ff
        /*0158*/ 	.word	0x00000078
        /*015c*/ 	.short	0x0100
        /*015e*/ 	.byte	0x08
	.zero		1


	//   ....[14]....
        /*0160*/ 	.word	0x00000330
        /*0164*/ 	.word	0x000000ff
        /*0168*/ 	.word	0x00000038
        /*016c*/ 	.short	0x0100
        /*016e*/ 	.byte	0x08
	.zero		1


	//   ....[15]....
        /*0170*/ 	.word	0x00000340
        /*0174*/ 	.word	0x000000ff
        /*0178*/ 	.word	0x00000080
        /*017c*/ 	.short	0x0100
        /*017e*/ 	.byte	0x08
	.zero		1


	//   ....[16]....
        /*0180*/ 	.word	0x00000350
        /*0184*/ 	.word	0x000000ff
        /*0188*/ 	.word	0x00000040
        /*018c*/ 	.short	0x0100
        /*018e*/ 	.byte	0x08
	.zero		1


	//   ....[17]....
        /*0190*/ 	.word	0x00000360
        /*0194*/ 	.word	0x000000ff
        /*0198*/ 	.word	0x00000088
        /*019c*/ 	.short	0x0100
        /*019e*/ 	.byte	0x08
	.zero		1


	//   ....[18]....
        /*01a0*/ 	.word	0x00000600
        /*01a4*/ 	.word	0x000000ff
        /*01a8*/ 	.word	0x000000a0
        /*01ac*/ 	.short	0x0100
        /*01ae*/ 	.byte	0x06
	.zero		1


	//   ....[19]....
        /*01b0*/ 	.word	0x00000660
        /*01b4*/ 	.word	0x000000ff
        /*01b8*/ 	.word	0x000000a8
        /*01bc*/ 	.short	0x0100
        /*01be*/ 	.byte	0x06
	.zero		1


	//   ....[20]....
        /*01c0*/ 	.word	0x000012c0
        /*01c4*/ 	.word	0x00000003
        /*01c8*/ 	.word	0x00000000
        /*01cc*/ 	.short	0x010a
        /*01ce*/ 	.byte	0x3f
	.zero		1


	//   ....[21]....
        /*01d0*/ 	.word	0x00001300
        /*01d4*/ 	.word	0x00000003
        /*01d8*/ 	.word	0x00000000
        /*01dc*/ 	.short	0x010a
        /*01de*/ 	.byte	0x3f
	.zero		1


	//   ....[22]....
        /*01e0*/ 	.word	0x000016d0
        /*01e4*/ 	.word	0x00000005
        /*01e8*/ 	.word	0x00000000
        /*01ec*/ 	.short	0x010a
        /*01ee*/ 	.byte	0x3f
	.zero		1


	//   ....[23]....
        /*01f0*/ 	.word	0x00001710
        /*01f4*/ 	.word	0x00000005
        /*01f8*/ 	.word	0x00000000
        /*01fc*/ 	.short	0x010a
        /*01fe*/ 	.byte	0x3f
	.zero		1


	//   ....[24]....
        /*0200*/ 	.word	0x00001970
        /*0204*/ 	.word	0x00000004
        /*0208*/ 	.word	0x00000000
        /*020c*/ 	.short	0x0101
        /*020e*/ 	.byte	0x3f
	.zero		1


	//   ....[25]....
        /*0210*/ 	.word	0x00001b50
        /*0214*/ 	.word	0x00000000
        /*0218*/ 	.word	0x00000000
        /*021c*/ 	.short	0x0101
        /*021e*/ 	.byte	0x3f
	.zero		1


	//   ....[26]....
        /*0220*/ 	.word	0x00004a90
        /*0224*/ 	.word	0x0000000e
        /*0228*/ 	.word	0x00000048
        /*022c*/ 	.short	0x010a
        /*022e*/ 	.byte	0x3f
	.zero		1


	//   ....[27]....
        /*0230*/ 	.word	0x00004e10
        /*0234*/ 	.word	0x00000006
        /*0238*/ 	.word	0x000000a8
        /*023c*/ 	.short	0x0101
        /*023e*/ 	.byte	0x3f
	.zero		1


	//   ....[28]....
        /*0240*/ 	.word	0x00005540
        /*0244*/ 	.word	0x00000007
        /*0248*/ 	.word	0x00000000
        /*024c*/ 	.short	0x010a
        /*024e*/ 	.byte	0x3f
	.zero		1


	//   ....[29]....
        /*0250*/ 	.word	0x000055c0
        /*0254*/ 	.word	0x00000009
        /*0258*/ 	.word	0x00000000
        /*025c*/ 	.short	0x010a
        /*025e*/ 	.byte	0x3f
	.zero		1


	//   ....[30]....
        /*0260*/ 	.word	0x00005650
        /*0264*/ 	.word	0x00000006
        /*0268*/ 	.word	0x00000000
        /*026c*/ 	.short	0x010a
        /*026e*/ 	.byte	0x3f
	.zero		1


	//   ....[31]....
        /*0270*/ 	.word	0x000056e0
        /*0274*/ 	.word	0x00000009
        /*0278*/ 	.word	0x00000000
        /*027c*/ 	.short	0x010a
        /*027e*/ 	.byte	0x3f
	.zero		1


	//   ....[32]....
        /*0280*/ 	.word	0x00005770
        /*0284*/ 	.word	0x00000006
        /*0288*/ 	.word	0x00000000
        /*028c*/ 	.short	0x010a
        /*028e*/ 	.byte	0x3f
	.zero		1


	//   ....[33]....
        /*0290*/ 	.word	0x00005800
        /*0294*/ 	.word	0x00000009
        /*0298*/ 	.word	0x00000000
        /*029c*/ 	.short	0x010a
        /*029e*/ 	.byte	0x3f
	.zero		1


	//   ....[34]....
        /*02a0*/ 	.word	0x00005890
        /*02a4*/ 	.word	0x00000006
        /*02a8*/ 	.word	0x00000000
        /*02ac*/ 	.short	0x010a
        /*02ae*/ 	.byte	0x3f
	.zero		1


	//   ....[35]....
        /*02b0*/ 	.word	0x00005920
        /*02b4*/ 	.word	0x00000009
        /*02b8*/ 	.word	0x00000000
        /*02bc*/ 	.short	0x010a
        /*02be*/ 	.byte	0x3f
	.zero		1


	//   ....[36]....
        /*02c0*/ 	.word	0x000059b0
        /*02c4*/ 	.word	0x00000003
        /*02c8*/ 	.word	0x00000000
        /*02cc*/ 	.short	0x010a
        /*02ce*/ 	.byte	0x3f
	.zero		1


	//   ....[37]....
        /*02d0*/ 	.word	0x00005a10
        /*02d4*/ 	.word	0x00000003
        /*02d8*/ 	.word	0x00000000
        /*02dc*/ 	.short	0x010a
        /*02de*/ 	.byte	0x3f
	.zero		1


	//   ....[38]....
        /*02e0*/ 	.word	0x00005a60
        /*02e4*/ 	.word	0x00000005
        /*02e8*/ 	.word	0x00000000
        /*02ec*/ 	.short	0x010a
        /*02ee*/ 	.byte	0x3f
	.zero		1


	//   ....[39]....
        /*02f0*/ 	.word	0x00005b30
        /*02f4*/ 	.word	0x0000000e
        /*02f8*/ 	.word	0x00000048
        /*02fc*/ 	.short	0x010a
        /*02fe*/ 	.byte	0x3f
	.zero		1


	//   ....[40]....
        /*0300*/ 	.word	0x00005c00
        /*0304*/ 	.word	0x00000007
        /*0308*/ 	.word	0x00000000
        /*030c*/ 	.short	0x010a
        /*030e*/ 	.byte	0x3f
	.zero		1


	//   ....[41]....
        /*0310*/ 	.word	0x00005c50
        /*0314*/ 	.word	0x00000009
        /*0318*/ 	.word	0x00000000
        /*031c*/ 	.short	0x010a
        /*031e*/ 	.byte	0x3f
	.zero		1


	//   ....[42]....
        /*0320*/ 	.word	0x00005ca0
        /*0324*/ 	.word	0x00000006
        /*0328*/ 	.word	0x00000000
        /*032c*/ 	.short	0x010a
        /*032e*/ 	.byte	0x3f
	.zero		1


	//   ....[43]....
        /*0330*/ 	.word	0x00005cf0
        /*0334*/ 	.word	0x00000009
        /*0338*/ 	.word	0x00000000
        /*033c*/ 	.short	0x010a
        /*033e*/ 	.byte	0x3f
	.zero		1


	//   ....[44]....
        /*0340*/ 	.word	0x00005d40
        /*0344*/ 	.word	0x00000006
        /*0348*/ 	.word	0x00000000
        /*034c*/ 	.short	0x010a
        /*034e*/ 	.byte	0x3f
	.zero		1


	//   ....[45]....
        /*0350*/ 	.word	0x00005d90
        /*0354*/ 	.word	0x00000009
        /*0358*/ 	.word	0x00000000
        /*035c*/ 	.short	0x010a
        /*035e*/ 	.byte	0x3f
	.zero		1


	//   ....[46]....
        /*0360*/ 	.word	0x00005de0
        /*0364*/ 	.word	0x00000006
        /*0368*/ 	.word	0x00000000
        /*036c*/ 	.short	0x010a
        /*036e*/ 	.byte	0x3f
	.zero		1


	//   ....[47]....
        /*0370*/ 	.word	0x00005e30
        /*0374*/ 	.word	0x00000009
        /*0378*/ 	.word	0x00000000
        /*037c*/ 	.short	0x010a
        /*037e*/ 	.byte	0x3f
	.zero		1


	//----- nvinfo : EIATTR_NUM_MBARRIERS
	.align		4
.L_35:
        /*0380*/ 	.byte	0x03, 0x38
        /*0382*/ 	.short	0x0014


	//----- nvinfo : EIATTR_EXIT_INSTR_OFFSETS
	.align		4
        /*0384*/ 	.byte	0x04, 0x1c
        /*0386*/ 	.short	(.L_37 - .L_36)


	//   ....[0]....
.L_36:
        /*0388*/ 	.word	0x000006b0


	//   ....[1]....
        /*038c*/ 	.word	0x00000f70


	//   ....[2]....
        /*0390*/ 	.word	0x00004100


	//   ....[3]....
        /*0394*/ 	.word	0x00004730


	//   ....[4]....
        /*0398*/ 	.word	0x00005a00


	//----- nvinfo : EIATTR_MAX_THREADS
	.align		4
.L_37:
        /*039c*/ 	.byte	0x04, 0x05
        /*039e*/ 	.short	(.L_39 - .L_38)
.L_38:
        /*03a0*/ 	.word	0x00000180
        /*03a4*/ 	.word	0x00000001
        /*03a8*/ 	.word	0x00000001


	//----- nvinfo : EIATTR_CRS_STACK_SIZE
	.align		4
.L_39:
        /*03ac*/ 	.byte	0x04, 0x1e
        /*03ae*/ 	.short	(.L_41 - .L_40)
.L_40:
        /*03b0*/ 	.word	0x00000000


	//----- nvinfo : EIATTR_CBANK_PARAM_SIZE
	.align		4
.L_41:
        /*03b4*/ 	.byte	0x03, 0x19
        /*03b6*/ 	.short	0x0470


	//----- nvinfo : EIATTR_PARAM_CBANK
	.align		4
        /*03b8*/ 	.byte	0x04, 0x0a
        /*03ba*/ 	.short	(.L_43 - .L_42)
	.align		4
.L_42:
        /*03bc*/ 	.word	index@(.nv.constant0._ZN7cutlass13device_kernelINS_4gemm6kernel13GemmUniversalIN4cute5tupleIJiiiiEEENS1_10collective13CollectiveMmaINS1_34MainloopSm90TmaGmmaWarpSpecializedILi9ENS5_IJNS4_1CILi1EEESB_SB_EEENS1_35KernelTmaWarpSpecializedCooperativeEEENS5_IJNSA_ILi128EEENSA_ILi64EEESF_EEEaNS5_IJlSB_lEEEaSI_NS4_8TiledMMAINS4_8MMA_AtomIJNS4_4SM904GMMA26MMA_64x64x32_S32S8S8_SS_TNEEEENS4_6LayoutINS5_IJNSA_ILi2EEESB_SB_EEENS5_IJSB_NSA_ILi0EEESS_EEEEENS5_IJNS4_10UnderscoreESV_SV_EEEEENS4_13SM90_TMA_LOADENS4_14ComposedLayoutINS4_7SwizzleILi3ELi4ELi3EEENS4_18smem_ptr_flag_bitsILi8EEENSP_INS5_IJNSA_ILi8EEESF_EEENS5_IJSF_SB_EEEEEEEvNS4_8identityESY_S18_vS19_EENS_8epilogue10collective6detail29Sm90TmaWarpSpecializedAdapterINS1C_15DefaultEpilogueIaSI_SI_NS1B_6thread17LinearCombinationIaLi1EiiLNS1G_9ScaleType4KindE0ELNS_15FloatRoundStyleE2EaEENS1_15EpilogueDefaultEEEEEvvEEEEvNT_6ParamsE)
        /*03c0*/ 	.short	0x0210
        /*03c2*/ 	.short	0x0470


	//----- nvinfo : EIATTR_SW_WAR
	.align		4
.L_43:
        /*03c4*/ 	.byte	0x04, 0x36
        /*03c6*/ 	.short	(.L_45 - .L_44)
.L_44:
        /*03c8*/ 	.word	0x00000008
.L_45:


//--------------------- .nv.callgraph             --------------------------
	.section	.nv.callgraph,"",@"SHT_CUDA_CALLGRAPH"
	.align	4
	.sectionentsize	8
	.align		4
        /*0000*/ 	.word	0x00000000
	.align		4
        /*0004*/ 	.word	0xffffffff
	.align		4
        /*0008*/ 	.word	index@(_ZN7cutlass13device_kernelINS_4gemm6kernel13GemmUniversalIN4cute5tupleIJiiiiEEENS1_10collective13CollectiveMmaINS1_34MainloopSm90TmaGmmaWarpSpecializedILi9ENS5_IJNS4_1CILi1EEESB_SB_EEENS1_35KernelTmaWarpSpecializedCooperativeEEENS5_IJNSA_ILi128EEENSA_ILi64EEESF_EEEaNS5_IJlSB_lEEEaSI_NS4_8TiledMMAINS4_8MMA_AtomIJNS4_4SM904GMMA26MMA_64x64x32_S32S8S8_SS_TNEEEENS4_6LayoutINS5_IJNSA_ILi2EEESB_SB_EEENS5_IJSB_NSA_ILi0EEESS_EEEEENS5_IJNS4_10UnderscoreESV_SV_EEEEENS4_13SM90_TMA_LOADENS4_14ComposedLayoutINS4_7SwizzleILi3ELi4ELi3EEENS4_18smem_ptr_flag_bitsILi8EEENSP_INS5_IJNSA_ILi8EEESF_EEENS5_IJSF_SB_EEEEEEEvNS4_8identityESY_S18_vS19_EENS_8epilogue10collective6detail29Sm90TmaWarpSpecializedAdapterINS1C_15DefaultEpilogueIaSI_SI_NS1B_6thread17LinearCombinationIaLi1EiiLNS1G_9ScaleType4KindE0ELNS_15FloatRoundStyleE2EaEENS1_15EpilogueDefaultEEEEEvvEEEEvNT_6ParamsE)
	.align		4
        /*000c*/ 	.word	index@(__assertfail)
	.align		4
        /*0010*/ 	.word	0x00000000
	.align		4
        /*0014*/ 	.word	0xfffffffe
	.align		4
        /*0018*/ 	.word	0x00000000
	.align		4
        /*001c*/ 	.word	0xfffffffd
	.align		4
        /*0020*/ 	.word	0x00000000
	.align		4
        /*0024*/ 	.word	0xfffffffc


//--------------------- .nv.constant4             --------------------------
	.section	.nv.constant4,"a",@progbits
	.align	8
	.align		8
.nv.constant4:
        /*0000*/ 	.dword	__assertfail
	.align		8
        /*0008*/ 	.dword	__unnamed_1
	.align		8
        /*0010*/ 	.dword	_ZN40_INTERNAL_fbd5a2e0_4_k_cu_08950f06_207484cuda3std3__45__cpo5beginE
	.align		8
        /*0018*/ 	.dword	_ZN40_INTERNAL_fbd5a2e0_4_k_cu_08950f06_207484cuda3std3__45__cpo3endE
	.align		8
        /*0020*/ 	.dword	_ZN40_INTERNAL_fbd5a2e0_4_k_cu_08950f06_207484cuda3std3__45__cpo6cbeginE
	.align		8
        /*0028*/ 	.dword	_ZN40_INTERNAL_fbd5a2e0_4_k_cu_08950f06_207484cuda3std3__45__cpo4cendE
	.align		8
        /*0030*/ 	.dword	_ZN40_INTERNAL_fbd5a2e0_4_k_cu_08950f06_207484cuda3std3__442_GLOBAL__N__fbd5a2e0_4_k_cu_08950f06_207486ignoreE
	.align		8
        /*0038*/ 	.dword	_ZN40_INTERNAL_fbd5a2e0_4_k_cu_08950f06_207484cuda3std3__419piecewise_constructE
	.align		8
        /*0040*/ 	.dword	_ZN40_INTERNAL_fbd5a2e0_4_k_cu_08950f06_207484cuda3std3__48in_placeE
	.align		8
        /*0048*/ 	.dword	_ZN40_INTERNAL_fbd5a2e0_4_k_cu_08950f06_207484cuda3std6ranges3__45__cpo4swapE
	.align		8
        /*0050*/ 	.dword	_ZN40_INTERNAL_fbd5a2e0_4_k_cu_08950f06_207484cuda3std6ranges3__45__cpo9iter_moveE
	.align		8
        /*0058*/ 	.dword	_ZN40_INTERNAL_fbd5a2e0_4_k_cu_08950f06_207484cute7productE
	.align		8
        /*0060*/ 	.dword	_ZN40_INTERNAL_fbd5a2e0_4_k_cu_08950f06_207484cute1_E
	.align		8
        /*0068*/ 	.dword	$str$22
	.align		8
        /*0070*/ 	.dword	$str$23


//--------------------- .text._ZN7cutlass13device_kernelINS_4gemm6kernel13GemmUniversalIN4cute5tupleIJiiiiEEENS1_10collective13CollectiveMmaINS1_34MainloopSm90TmaGmmaWarpSpecializedILi9ENS5_IJNS4_1CILi1EEESB_SB_EEENS1_35KernelTmaWarpSpecializedCooperativeEEENS5_IJNSA_ILi128EEENSA_ILi64EEESF_EEEaNS5_IJlSB_lEEEaSI_NS4_8TiledMMAINS4_8MMA_AtomIJNS4_4SM904GMMA26MMA_64x64x32_S32S8S8_SS_TNEEEENS4_6LayoutINS5_IJNSA_ILi2EEESB_SB_EEENS5_IJSB_NSA_ILi0EEESS_EEEEENS5_IJNS4_10UnderscoreESV_SV_EEEEENS4_13SM90_TMA_LOADENS4_14ComposedLayoutINS4_7SwizzleILi3ELi4ELi3EEENS4_18smem_ptr_flag_bitsILi8EEENSP_INS5_IJNSA_ILi8EEESF_EEENS5_IJSF_SB_EEEEEEEvNS4_8identityESY_S18_vS19_EENS_8epilogue10collective6detail29Sm90TmaWarpSpecializedAdapterINS1C_15DefaultEpilogueIaSI_SI_NS1B_6thread17LinearCombinationIaLi1EiiLNS1G_9ScaleType4KindE0ELNS_15FloatRoundStyleE2EaEENS1_15EpilogueDefaultEEEEEvvEEEEvNT_6ParamsE --------------------------
	.section	.text._ZN7cutlass13device_kernelINS_4gemm6kernel13GemmUniversalIN4cute5tupleIJiiiiEEENS1_10collective13CollectiveMmaINS1_34MainloopSm90TmaGmmaWarpSpecializedILi9ENS5_IJNS4_1CILi1EEESB_SB_EEENS1_35KernelTmaWarpSpecializedCooperativeEEENS5_IJNSA_ILi128EEENSA_ILi64EEESF_EEEaNS5_IJlSB_lEEEaSI_NS4_8TiledMMAINS4_8MMA_AtomIJNS4_4SM904GMMA26MMA_64x64x32_S32S8S8_SS_TNEEEENS4_6LayoutINS5_IJNSA_ILi2EEESB_SB_EEENS5_IJSB_NSA_ILi0EEESS_EEEEENS5_IJNS4_10UnderscoreESV_SV_EEEEENS4_13SM90_TMA_LOADENS4_14ComposedLayoutINS4_7SwizzleILi3ELi4ELi3EEENS4_18smem_ptr_flag_bitsILi8EEENSP_INS5_IJNSA_ILi8EEESF_EEENS5_IJSF_SB_EEEEEEEvNS4_8identityESY_S18_vS19_EENS_8epilogue10collective6detail29Sm90TmaWarpSpecializedAdapterINS1C_15DefaultEpilogueIaSI_SI_NS1B_6thread17LinearCombinationIaLi1EiiLNS1G_9ScaleType4KindE0ELNS_15FloatRoundStyleE2EaEENS1_15EpilogueDefaultEEEEEvvEEEEvNT_6ParamsE,"ax",@progbits
	.align	128
.text._ZN7cutlass13device_kernelINS_4gemm6kernel13GemmUniversalIN4cute5tupleIJiiiiEEENS1_10collective13CollectiveMmaINS1_34MainloopSm90TmaGmmaWarpSpecializedILi9ENS5_IJNS4_1CILi1EEESB_SB_EEENS1_35KernelTmaWarpSpecializedCooperativeEEENS5_IJNSA_ILi128EEENSA_ILi64EEESF_EEEaNS5_IJlSB_lEEEaSI_NS4_8TiledMMAINS4_8MMA_AtomIJNS4_4SM904GMMA26MMA_64x64x32_S32S8S8_SS_TNEEEENS4_6LayoutINS5_IJNSA_ILi2EEESB_SB_EEENS5_IJSB_NSA_ILi0EEESS_EEEEENS5_IJNS4_10UnderscoreESV_SV_EEEEENS4_13SM90_TMA_LOADENS4_14ComposedLayoutINS4_7SwizzleILi3ELi4ELi3EEENS4_18smem_ptr_flag_bitsILi8EEENSP_INS5_IJNSA_ILi8EEESF_EEENS5_IJSF_SB_EEEEEEEvNS4_8identityESY_S18_vS19_EENS_8epilogue10collective6detail29Sm90TmaWarpSpecializedAdapterINS1C_15DefaultEpilogueIaSI_SI_NS1B_6thread17LinearCombinationIaLi1EiiLNS1G_9ScaleType4KindE0ELNS_15FloatRoundStyleE2EaEENS1_15EpilogueDefaultEEEEEvvEEEEvNT_6ParamsE:
        .type           _ZN7cutlass13device_kernelINS_4gemm6kernel13GemmUniversalIN4cute5tupleIJiiiiEEENS1_10collective13CollectiveMmaINS1_34MainloopSm90TmaGmmaWarpSpecializedILi9ENS5_IJNS4_1CILi1EEESB_SB_EEENS1_35KernelTmaWarpSpecializedCooperativeEEENS5_IJNSA_ILi128EEENSA_ILi64EEESF_EEEaNS5_IJlSB_lEEEaSI_NS4_8TiledMMAINS4_8MMA_AtomIJNS4_4SM904GMMA26MMA_64x64x32_S32S8S8_SS_TNEEEENS4_6LayoutINS5_IJNSA_ILi2EEESB_SB_EEENS5_IJSB_NSA_ILi0EEESS_EEEEENS5_IJNS4_10UnderscoreESV_SV_EEEEENS4_13SM90_TMA_LOADENS4_14ComposedLayoutINS4_7SwizzleILi3ELi4ELi3EEENS4_18smem_ptr_flag_bitsILi8EEENSP_INS5_IJNSA_ILi8EEESF_EEENS5_IJSF_SB_EEEEEEEvNS4_8identityESY_S18_vS19_EENS_8epilogue10collective6detail29Sm90TmaWarpSpecializedAdapterINS1C_15DefaultEpilogueIaSI_SI_NS1B_6thread17LinearCombinationIaLi1EiiLNS1G_9ScaleType4KindE0ELNS_15FloatRoundStyleE2EaEENS1_15EpilogueDefaultEEEEEvvEEEEvNT_6ParamsE,@function
        .size           _ZN7cutlass13device_kernelINS_4gemm6kernel13GemmUniversalIN4cute5tupleIJiiiiEEENS1_10collective13CollectiveMmaINS1_34MainloopSm90TmaGmmaWarpSpecializedILi9ENS5_IJNS4_1CILi1EEESB_SB_EEENS1_35KernelTmaWarpSpecializedCooperativeEEENS5_IJNSA_ILi128EEENSA_ILi64EEESF_EEEaNS5_IJlSB_lEEEaSI_NS4_8TiledMMAINS4_8MMA_AtomIJNS4_4SM904GMMA26MMA_64x64x32_S32S8S8_SS_TNEEEENS4_6LayoutINS5_IJNSA_ILi2EEESB_SB_EEENS5_IJSB_NSA_ILi0EEESS_EEEEENS5_IJNS4_10UnderscoreESV_SV_EEEEENS4_13SM90_TMA_LOADENS4_14ComposedLayoutINS4_7SwizzleILi3ELi4ELi3EEENS4_18smem_ptr_flag_bitsILi8EEENSP_INS5_IJNSA_ILi8EEESF_EEENS5_IJSF_SB_EEEEEEEvNS4_8identityESY_S18_vS19_EENS_8epilogue10collective6detail29Sm90TmaWarpSpecializedAdapterINS1C_15DefaultEpilogueIaSI_SI_NS1B_6thread17LinearCombinationIaLi1EiiLNS1G_9ScaleType4KindE0ELNS_15FloatRoundStyleE2EaEENS1_15EpilogueDefaultEEEEEvvEEEEvNT_6ParamsE,(.L_x_145 - _ZN7cutlass13device_kernelINS_4gemm6kernel13GemmUniversalIN4cute5tupleIJiiiiEEENS1_10collective13CollectiveMmaINS1_34MainloopSm90TmaGmmaWarpSpecializedILi9ENS5_IJNS4_1CILi1EEESB_SB_EEENS1_35KernelTmaWarpSpecializedCooperativeEEENS5_IJNSA_ILi128EEENSA_ILi64EEESF_EEEaNS5_IJlSB_lEEEaSI_NS4_8TiledMMAINS4_8MMA_AtomIJNS4_4SM904GMMA26MMA_64x64x32_S32S8S8_SS_TNEEEENS4_6LayoutINS5_IJNSA_ILi2EEESB_SB_EEENS5_IJSB_NSA_ILi0EEESS_EEEEENS5_IJNS4_10UnderscoreESV_SV_EEEEENS4_13SM90_TMA_LOADENS4_14ComposedLayoutINS4_7SwizzleILi3ELi4ELi3EEENS4_18smem_ptr_flag_bitsILi8EEENSP_INS5_IJNSA_ILi8EEESF_EEENS5_IJSF_SB_EEEEEEEvNS4_8identityESY_S18_vS19_EENS_8epilogue10collective6detail29Sm90TmaWarpSpecializedAdapterINS1C_15DefaultEpilogueIaSI_SI_NS1B_6thread17LinearCombinationIaLi1EiiLNS1G_9ScaleType4KindE0ELNS_15FloatRoundStyleE2EaEENS1_15EpilogueDefaultEEEEEvvEEEEvNT_6ParamsE)
        .other          _ZN7cutlass13device_kernelINS_4gemm6kernel13GemmUniversalIN4cute5tupleIJiiiiEEENS1_10collective13CollectiveMmaINS1_34MainloopSm90TmaGmmaWarpSpecializedILi9ENS5_IJNS4_1CILi1EEESB_SB_EEENS1_35KernelTmaWarpSpecializedCooperativeEEENS5_IJNSA_ILi128EEENSA_ILi64EEESF_EEEaNS5_IJlSB_lEEEaSI_NS4_8TiledMMAINS4_8MMA_AtomIJNS4_4SM904GMMA26MMA_64x64x32_S32S8S8_SS_TNEEEENS4_6LayoutINS5_IJNSA_ILi2EEESB_SB_EEENS5_IJSB_NSA_ILi0EEESS_EEEEENS5_IJNS4_10UnderscoreESV_SV_EEEEENS4_13SM90_TMA_LOADENS4_14ComposedLayoutINS4_7SwizzleILi3ELi4ELi3EEENS4_18smem_ptr_flag_bitsILi8EEENSP_INS5_IJNSA_ILi8EEESF_EEENS5_IJSF_SB_EEEEEEEvNS4_8identityESY_S18_vS19_EENS_8epilogue10collective6detail29Sm90TmaWarpSpecializedAdapterINS1C_15DefaultEpilogueIaSI_SI_NS1B_6thread17LinearCombinationIaLi1EiiLNS1G_9ScaleType4KindE0ELNS_15FloatRoundStyleE2EaEENS1_15EpilogueDefaultEEEEEvvEEEEvNT_6ParamsE,@"STO_CUDA_ENTRY STV_DEFAULT"
_ZN7cutlass13device_kernelINS_4gemm6kernel13GemmUniversalIN4cute5tupleIJiiiiEEENS1_10collective13CollectiveMmaINS1_34MainloopSm90TmaGmmaWarpSpecializedILi9ENS5_IJNS4_1CILi1EEESB_SB_EEENS1_35KernelTmaWarpSpecializedCooperativeEEENS5_IJNSA_ILi128EEENSA_ILi64EEESF_EEEaNS5_IJlSB_lEEEaSI_NS4_8TiledMMAINS4_8MMA_AtomIJNS4_4SM904GMMA26MMA_64x64x32_S32S8S8_SS_TNEEEENS4_6LayoutINS5_IJNSA_ILi2EEESB_SB_EEENS5_IJSB_NSA_ILi0EEESS_EEEEENS5_IJNS4_10UnderscoreESV_SV_EEEEENS4_13SM90_TMA_LOADENS4_14ComposedLayoutINS4_7SwizzleILi3ELi4ELi3EEENS4_18smem_ptr_flag_bitsILi8EEENSP_INS5_IJNSA_ILi8EEESF_EEENS5_IJSF_SB_EEEEEEEvNS4_8identityESY_S18_vS19_EENS_8epilogue10collective6detail29Sm90TmaWarpSpecializedAdapterINS1C_15DefaultEpilogueIaSI_SI_NS1B_6thread17LinearCombinationIaLi1EiiLNS1G_9ScaleType4KindE0ELNS_15FloatRoundStyleE2EaEENS1_15EpilogueDefaultEEEEEvvEEEEvNT_6ParamsE:
[----:B------:R-:W0:Y:S01]  /*0000*/  LDC R1, c[0x0][0x28] ;  /* 0x00000a00ff017b82 */ /* 0x000e220000000800 */
[----:B------:R-:W1:Y:S01]  /*0010*/  S2R R18, SR_TID.X ;  /* 0x0000000000127919 */ /* 0x000e620000002100 */
[----:B------:R-:W-:Y:S01]  /*0020*/  ELECT P0, URZ, PT ;  /* 0x00000000003f782f */ /* 0x000fe20003800000 */
[----:B------:R-:W-:Y:S01]  /*0030*/  BSSY B0, `(.L_x_0) ;  /* 0x000000f000007945 */ /* 0x000fe20003800000 */
[--C-:B-1----:R-:W-:Y:S02]  /*0040*/  SHF.R.U32.HI R0, RZ, 0x5, R18.reuse ;  /* 0x00000005ff007819 */ /* 0x102fe40000011612 */
[----:B------:R-:W-:-:S03]  /*0050*/  SHF.R.U32.HI R2, RZ, 0x7, R18 ;  /* 0x00000007ff027819 */ /* 0x000fc60000011612 */
[----:B------:R-:W1:Y:S04]  /*0060*/  SHFL.IDX PT, R5, R0, RZ, 0x1f ;  /* 0x00001fff00057589 */ /* 0x000e6800000e0000 */
[----:B------:R2:W3:Y:S01]  /*0070*/  SHFL.IDX PT, R8, R2, RZ, 0x1f ;  /* 0x00001fff02087589 */ /* 0x0004e200000e0000 */
[----:B-1----:R-:W-:-:S13]  /*0080*/  ISETP.NE.OR P0, PT, R5, RZ, !P0 ;  /* 0x000000ff0500720c */ /* 0x002fda0004705670 */
[----:B0-23--:R-:W-:Y:S05]  /*0090*/  @P0 BRA `(.L_x_1) ;  /* 0x0000000000200947 */ /* 0x00dfea0003800000 */
[----:B------:R-:W-:Y:S02]  /*00a0*/  ULDC.64 UR4, c[0x0][0x198] ;  /* 0x0000660000047ab9 */ /* 0x000fe40000000a00 */
[----:B------:R-:W-:Y:S02]  /*00b0*/  UIADD3 UR6, UP0, UR4, 0xf0, URZ ;  /* 0x000000f004067890 */ /* 0x000fe4000ff1e03f */
[----:B------:R-:W-:Y:S02]  /*00c0*/  UIADD3 UR4, UP1, UR4, 0x1f0, URZ ;  /* 0x000001f004047890 */ /* 0x000fe4000ff3e03f */
[----:B------:R-:W-:Y:S02]  /*00d0*/  UIADD3.X UR7, URZ, UR5, URZ, UP0, !UPT ;  /* 0x000000053f077290 */ /* 0x000fe400087fe43f */
[----:B------:R-:W-:-:S07]  /*00e0*/  UIADD3.X UR5, URZ, UR5, URZ, UP1, !UPT ;  /* 0x000000053f057290 */ /* 0x000fce0008ffe43f */
[----:B------:R0:W-:Y:S02]  /*00f0*/  UTMACCTL.PF [UR6] ;  /* 0x00000000060079b9 */ /* 0x0001e40008040000 */
[----:B------:R0:W-:Y:S02]  /*0100*/  UTMACCTL.PF [UR4] ;  /* 0x00000000040079b9 */ /* 0x0001e40008040000 */
[----:B0-----:R-:W-:Y:S01]  /*0110*/  NOP ;  /* 0x0000000000007918 */ /* 0x001fe20000000000 */
.L_x_1:
[----:B------:R-:W-:Y:S05]  /*0120*/  BSYNC B0 ;  /* 0x0000000000007941 */ /* 0x000fea0003800000 */
.L_x_0:
[----:B------:R-:W0:Y:S02]  /*0130*/  SHFL.IDX PT, R2, R0, RZ, 0x1f ;  /* 0x00001fff00027589 */ /* 0x000e2400000e0000 */
[----:B0-----:R-:W-:-:S13]  /*0140*/  ISETP.NE.AND P0, PT, R2, RZ, PT ;  /* 0x000000ff0200720c */ /* 0x001fda0003f05270 */
[----:B------:R-:W-:Y:S05]  /*0150*/  @P0 BRA `(.L_x_2) ;  /* 0x00000000008c0947 */ /* 0x000fea0003800000 */
[----:B------:R-:W-:Y:S01]  /*0160*/  ELECT P0, URZ, PT ;  /* 0x00000000003f782f */ /* 0x000fe20003800000 */
[----:B------:R-:W-:-:S12]  /*0170*/  BSSY B0, `(.L_x_2) ;  /* 0x0000021000007945 */ /* 0x000fd80003800000 */
[----:B------:R-:W-:Y:S05]  /*0180*/  @!P0 BRA `(.L_x_3) ;  /* 0x00000000007c8947 */ /* 0x000fea0003800000 */
[----:B------:R-:W0:Y:S01]  /*0190*/  S2UR UR8, SR_CgaCtaId ;  /* 0x00000000000879c3 */ /* 0x000e220000008800 */
[----:B------:R-:W-:Y:S01]  /*01a0*/  UMOV UR4, 0x400 ;  /* 0x0000040000047882 */ /* 0x000fe20000000000 */
[----:B------:R-:W-:Y:S01]  /*01b0*/  UMOV UR5, 0x1 ;  /* 0x0000000100057882 */ /* 0x000fe20000000000 */
[----:B------:R-:W-:Y:S02]  /*01c0*/  UMOV UR6, 0x100 ;  /* 0x0000010000067882 */ /* 0x000fe40000000000 */
[----:B------:R-:W-:-:S04]  /*01d0*/  UIADD3 UR6, -UR6, 0x100000, URZ ;  /* 0x0010000006067890 */ /* 0x000fc8000fffe13f */
[----:B------:R-:W-:Y:S02]  /*01e0*/  USHF.L.U32 UR7, UR6, 0xb, URZ ;  /* 0x0000000b06077899 */ /* 0x000fe4000800063f */
[----:B------:R-:W-:Y:S02]  /*01f0*/  USHF.L.U32 UR6, UR6, 0x1, URZ ;  /* 0x0000000106067899 */ /* 0x000fe4000800063f */
[----:B0-----:R-:W-:Y:S02]  /*0200*/  ULEA UR8, UR8, UR4, 0x18 ;  /* 0x0000000408087291 */ /* 0x001fe4000f8ec03f */
[----:B------:R-:W-:-:S04]  /*0210*/  UIADD3 UR4, -UR5, 0x100000, URZ ;  /* 0x0010000005047890 */ /* 0x000fc8000fffe13f */
[----:B------:R-:W-:Y:S02]  /*0220*/  USHF.L.U32 UR5, UR4, 0xb, URZ ;  /* 0x0000000b04057899 */ /* 0x000fe4000800063f */
[----:B------:R-:W-:Y:S01]  /*0230*/  USHF.L.U32 UR4, UR4, 0x1, URZ ;  /* 0x0000000104047899 */ /* 0x000fe2000800063f */
[----:B------:R-:W0:Y:S11]  /*0240*/  FENCE.VIEW.ASYNC.S ;  /* 0x00000000000073c6 */ /* 0x000e360000000000 */
[----:B0-----:R0:W1:Y:S01]  /*0250*/  SYNCS.EXCH.64 URZ, [UR8], UR4 ;  /* 0x00000004083f75b2 */ /* 0x0010620008000100 */
[----:B------:R0:W2:Y:S01]  /*0260*/  SYNCS.EXCH.64 URZ, [UR8+0x48], UR6 ;  /* 0x00004806083f75b2 */ /* 0x0000a20008000100 */
[----:B------:R0:W3:Y:S01]  /*0270*/  SYNCS.EXCH.64 URZ, [UR8+0x8], UR4 ;  /* 0x00000804083f75b2 */ /* 0x0000e20008000100 */
[----:B------:R0:W4:Y:S01]  /*0280*/  SYNCS.EXCH.64 URZ, [UR8+0x50], UR6 ;  /* 0x00005006083f75b2 */ /* 0x0001220008000100 */
[----:B------:R0:W0:Y:S01]  /*0290*/  SYNCS.EXCH.64 URZ, [UR8+0x10], UR4 ;  /* 0x00001004083f75b2 */ /* 0x0000220008000100 */
        /* <DEDUP_REMOVED lines=13> */
[----:B------:R-:W-:Y:S01]  /*0370*/  NOP ;  /* 0x0000000000007918 */ /* 0x000fe20000000000 */
.L_x_3:
[----:B0-----:R-:W-:Y:S05]  /*0380*/  BSYNC B0 ;  /* 0x0000000000007941 */ /* 0x001fea0003800000 */
.L_x_2:
[----:B------:R-:W0:Y:S01]  /*0390*/  SHFL.IDX PT, R0, R0, RZ, 0x1f ;  /* 0x00001fff00007589 */ /* 0x000e2200000e0000 */
[----:B------:R-:W-:Y:S01]  /*03a0*/  ELECT P0, URZ, PT ;  /* 0x00000000003f782f */ /* 0x000fe20003800000 */
[----:B------:R-:W5:Y:S01]  /*03b0*/  LDC R2, c[0x0][0x65c] ;  /* 0x00019700ff027b82 */ /* 0x000f620000000800 */
[----:B------:R-:W-:Y:S01]  /*03c0*/  SHF.R.S32.HI R6, RZ, 0x1f, R5 ;  /* 0x0000001fff067819 */ /* 0x000fe20000011405 */
[----:B------:R-:W1:Y:S01]  /*03d0*/  S2R R3, SR_CTAID.Y ;  /* 0x0000000000037919 */ /* 0x000e620000002600 */
[----:B------:R-:W-:Y:S01]  /*03e0*/  UMOV UR4, 0x20 ;  /* 0x0000002000047882 */ /* 0x000fe20000000000 */
[----:B------:R-:W-:Y:S01]  /*03f0*/  ISETP.NE.AND P2, PT, R8, RZ, PT ;  /* 0x000000ff0800720c */ /* 0x000fe20003f45270 */
[----:B------:R-:W-:Y:S01]  /*0400*/  NOP ;  /* 0x0000000000007918 */ /* 0x000fe20000000000 */
[----:B------:R-:W2:Y:S01]  /*0410*/  S2R R4, SR_CTAID.X ;  /* 0x0000000000047919 */ /* 0x000ea20000002500 */
[----:B------:R-:W-:Y:S01]  /*0420*/  LEA.HI R6, R6, R5, RZ, 0x2 ;  /* 0x0000000506067211 */ /* 0x000fe200078f10ff */
[----:B------:R-:W-:Y:S01]  /*0430*/  NOP ;  /* 0x0000000000007918 */ /* 0x000fe20000000000 */
[----:B0-----:R-:W-:-:S02]  /*0440*/  ISETP.NE.OR P0, PT, R0, RZ, !P0 ;  /* 0x000000ff0000720c */ /* 0x001fc40004705670 */
[----:B-----5:R-:W-:-:S04]  /*0450*/  ISETP.NE.AND P3, PT, R2, 0x1, PT ;  /* 0x000000010200780c */ /* 0x020fc80003f65270 */
[----:B------:R-:W-:Y:S02]  /*0460*/  P2R R0, PR, RZ, 0x8 ;  /* 0x00000008ff007803 */ /* 0x000fe40000000000 */
[----:B------:R-:W-:-:S05]  /*0470*/  LOP3.LUT R0, R6, 0xfffffffc, RZ, 0xc0, !PT ;  /* 0xfffffffc06007812 */ /* 0x000fca00078ec0ff */
[----:B------:R-:W-:Y:S01]  /*0480*/  VOTEU.ALL UP0, P0 ;  /* 0x00000000003f7886 */ /* 0x000fe20000000000 */
[----:B------:R-:W-:Y:S01]  /*0490*/  IMAD.IADD R0, R5, 0x1, -R0 ;  /* 0x0000000105007824 */ /* 0x000fe200078e0a00 */
[----:B------:R-:W2:Y:S01]  /*04a0*/  @P3 LDC R17, c[0x0][0x10] ;  /* 0x00000400ff113b82 */ /* 0x000ea20000000800 */
[----:B------:R-:W-:Y:S01]  /*04b0*/  VOTEU.ALL UP1, P0 ;  /* 0x00000000003f7886 */ /* 0x000fe20000020000 */
[----:B-1----:R-:W-:Y:S01]  /*04c0*/  @P3 IMAD.MOV.U32 R6, RZ, RZ, R3 ;  /* 0x000000ffff063224 */ /* 0x002fe200078e0003 */
[----:B------:R-:W-:Y:S01]  /*04d0*/  @!UP0 UMOV UR6, 0x400 ;  /* 0x0000040000068882 */ /* 0x000fe20000000000 */
[----:B------:R-:W-:-:S04]  /*04e0*/  @!UP0 UIADD3 UR4, -UR4, 0x100000, URZ ;  /* 0x0010000004048890 */ /* 0x000fc8000fffe13f */
[----:B------:R-:W-:Y:S02]  /*04f0*/  @!UP0 USHF.L.U32 UR5, UR4, 0xb, URZ ;  /* 0x0000000b04058899 */ /* 0x000fe4000800063f */
[----:B------:R-:W-:Y:S01]  /*0500*/  @!UP0 USHF.L.U32 UR4, UR4, 0x1, URZ ;  /* 0x0000000104048899 */ /* 0x000fe2000800063f */
[----:B------:R-:W-:Y:S02]  /*0510*/  @P3 IMAD.MOV.U32 R7, RZ, RZ, RZ ;  /* 0x000000ffff073224 */ /* 0x000fe400078e00ff */
[----:B------:R-:W-:Y:S01]  /*0520*/  IMAD.MOV.U32 R5, RZ, RZ, RZ ;  /* 0x000000ffff057224 */ /* 0x000fe200078e00ff */
[----:B------:R-:W0:Y:S01]  /*0530*/  @!UP0 S2UR UR7, SR_CgaCtaId ;  /* 0x00000000000789c3 */ /* 0x000e220000008800 */
[----:B------:R-:W-:-:S07]  /*0540*/  @P3 IMAD.MOV.U32 R11, RZ, RZ, RZ ;  /* 0x000000ffff0b3224 */ /* 0x000fce00078e00ff */
[----:B------:R-:W1:Y:S01]  /*0550*/  @!P3 LDC R9, c[0x0][0xc] ;  /* 0x00000300ff09bb82 */ /* 0x000e620000000800 */
[----:B--2---:R-:W-:-:S04]  /*0560*/  @P3 IMAD.WIDE.U32 R16, R4, R17, R6 ;  /* 0x0000001104103225 */ /* 0x004fc800078e0006 */
[----:B------:R-:W-:Y:S01]  /*0570*/  @P3 IMAD.IADD R17, R17, 0x1, R11 ;  /* 0x0000000111113824 */ /* 0x000fe200078e020b */
[----:B0-----:R-:W-:Y:S01]  /*0580*/  @!UP0 ULEA UR6, UR7, UR6, 0x18 ;  /* 0x0000000607068291 */ /* 0x001fe2000f8ec03f */
[----:B------:R-:W-:Y:S01]  /*0590*/  VOTEU.ALL UP0, P0 ;  /* 0x00000000003f7886 */ /* 0x000fe20000000000 */
[----:B------:R-:W-:-:S04]  /*05a0*/  ISETP.NE.AND P0, PT, R0, 0x3, PT ;  /* 0x000000030000780c */ /* 0x000fc80003f05270 */
[----:B------:R-:W-:Y:S01]  /*05b0*/  ISETP.EQ.OR P0, PT, R0, RZ, !P0 ;  /* 0x000000ff0000720c */ /* 0x000fe20004702670 */
[----:B-1----:R-:W-:-:S03]  /*05c0*/  @!P3 IMAD.WIDE.U32 R6, R9, R3, R4 ;  /* 0x000000030906b225 */ /* 0x002fc600078e0004 */
[C---:B------:R-:W-:Y:S01]  /*05d0*/  ISETP.EQ.AND P0, PT, R8.reuse, RZ, P0 ;  /* 0x000000ff0800720c */ /* 0x040fe20000702270 */
[----:B------:R-:W-:Y:S01]  /*05e0*/  VIADD R8, R8, 0xffffffff ;  /* 0xffffffff08087836 */ /* 0x000fe20000000000 */
[----:B------:R-:W0:Y:S02]  /*05f0*/  FENCE.VIEW.ASYNC.S ;  /* 0x00000000000073c6 */ /* 0x000e240000000000 */
[----:B0-----:R0:W3:Y:S01]  /*0600*/  @!UP0 SYNCS.EXCH.64 URZ, [UR6+0xa0], UR4 ;  /* 0x0000a004063f85b2 */ /* 0x0010e20008000100 */
[----:B------:R-:W-:Y:S01]  /*0610*/  @!P3 IMAD.MOV.U32 R16, RZ, RZ, R6 ;  /* 0x000000ffff10b224 */ /* 0x000fe200078e0006 */
[----:B------:R-:W-:Y:S01]  /*0620*/  SEL R19, RZ, 0x1, !P0 ;  /* 0x00000001ff137807 */ /* 0x000fe20004000000 */
[----:B------:R-:W-:Y:S01]  /*0630*/  @!P3 IMAD.MOV.U32 R17, RZ, RZ, R7 ;  /* 0x000000ffff11b224 */ /* 0x000fe200078e0007 */
[----:B------:R-:W-:-:S04]  /*0640*/  ISETP.GE.U32.AND P1, PT, R8, 0x2, PT ;  /* 0x000000020800780c */ /* 0x000fc80003f26070 */
[----:B------:R-:W-:Y:S01]  /*0650*/  SEL R19, R19, 0x2, P1 ;  /* 0x0000000213137807 */ /* 0x000fe20000800000 */
[----:B------:R0:W3:Y:S01]  /*0660*/  @!UP1 SYNCS.EXCH.64 URZ, [UR6+0xa8], UR4 ;  /* 0x0000a804063f95b2 */ /* 0x0000e20008000100 */
[----:B------:R-:W-:Y:S01]  /*0670*/  NOP ;  /* 0x0000000000007918 */ /* 0x000fe20000000000 */
[----:B---34-:R-:W-:Y:S06]  /*0680*/  BAR.SYNC.DEFER_BLOCKING 0x0 ;  /* 0x0000000000007b1d */ /* 0x018fec0000010000 */
[----:B------:R-:W-:Y:S05]  /*0690*/  @!P2 BRA `(.L_x_4) ;  /* 0x00000038009ca947 */ /* 0x000fea0003800000 */
[----:B------:R-:W-:-:S13]  /*06a0*/  ISETP.GT.U32.AND P0, PT, R8, 0x1, PT ;  /* 0x000000010800780c */ /* 0x000fda0003f04070 */
[----:B0-----:R-:W-:Y:S05]  /*06b0*/  @P0 EXIT ;  /* 0x000000000000094d */ /* 0x001fea0003800000 */
[----:B------:R-:W-:Y:S01]  /*06c0*/  ULDC.64 UR4, c[0x0][0x650] ;  /* 0x0001940000047ab9 */ /* 0x000fe20000000a00 */
[----:B------:R-:W-:Y:S01]  /*06d0*/  PRMT R0, RZ, 0x7610, R0 ;  /* 0x00007610ff007816 */ /* 0x000fe20000000000 */
[----:B------:R-:W-:Y:S01]  /*06e0*/  IMAD.MOV.U32 R57, RZ, RZ, -0x1 ;  /* 0xffffffffff397424 */ /* 0x000fe200078e00ff */
[----:B------:R-:W-:Y:S01]  /*06f0*/  ISETP.GE.U32.AND P0, PT, R16, UR4, PT ;  /* 0x0000000410007c0c */ /* 0x000fe2000bf06070 */
[----:B------:R-:W-:Y:S02]  /*0700*/  IMAD.MOV.U32 R58, RZ, RZ, -0x1 ;  /* 0xffffffffff3a7424 */ /* 0x000fe400078e00ff */
[----:B------:R-:W-:Y:S01]  /*0710*/  IMAD.MOV.U32 R59, RZ, RZ, -0x1 ;  /* 0xffffffffff3b7424 */ /* 0x000fe200078e00ff */
[----:B------:R-:W-:-:S13]  /*0720*/  ISETP.GE.U32.AND.EX P0, PT, R17, UR5, PT, P0 ;  /* 0x0000000511007c0c */ /* 0x000fda000bf06100 */
[----:B------:R-:W-:Y:S05]  /*0730*/  @P0 BRA `(.L_x_5) ;  /* 0x0000000400540947 */ /* 0x000fea0003800000 */
[----:B------:R-:W0:Y:S01]  /*0740*/  LDC.64 R14, c[0x0][0x628] ;  /* 0x00018a00ff0e7b82 */ /* 0x000e220000000a00 */
[----:B------:R-:W-:Y:S02]  /*0750*/  IMAD.MOV.U32 R6, RZ, RZ, R16 ;  /* 0x000000ffff067224 */ /* 0x000fe400078e0010 */
[----:B------:R-:W-:-:S05]  /*0760*/  IMAD.MOV.U32 R7, RZ, RZ, R17 ;  /* 0x000000ffff077224 */ /* 0x000fca00078e0011 */
[----:B------:R-:W1:Y:S08]  /*0770*/  LDC R0, c[0x0][0x630] ;  /* 0x00018c00ff007b82 */ /* 0x000e700000000800 */
[----:B------:R-:W2:Y:S01]  /*0780*/  LDC.64 R20, c[0x0][0x620] ;  /* 0x00018800ff147b82 */ /* 0x000ea20000000a00 */
[----:B0-----:R-:W-:-:S04]  /*0790*/  ISETP.NE.U32.AND P0, PT, R14, RZ, PT ;  /* 0x000000ff0e00720c */ /* 0x001fc80003f05070 */
[----:B------:R-:W-:-:S13]  /*07a0*/  ISETP.NE.AND.EX P0, PT, R15, RZ, PT, P0 ;  /* 0x000000ff0f00720c */ /* 0x000fda0003f05300 */
[----:B-12---:R-:W-:Y:S05]  /*07b0*/  @!P0 BRA `(.L_x_6) ;  /* 0x0000000000288947 */ /* 0x006fea0003800000 */
[----:B------:R-:W0:Y:S02]  /*07c0*/  LDC R11, c[0x0][0x634] ;  /* 0x00018d00ff0b7b82 */ /* 0x000e240000000800 */
[----:B0-----:R-:W-:-:S05]  /*07d0*/  IADD3 R11, P0, R16, R11, RZ ;  /* 0x0000000b100b7210 */ /* 0x001fca0007f1e0ff */
[----:B------:R-:W-:-:S04]  /*07e0*/  IMAD.X R13, RZ, RZ, R17, P0 ;  /* 0x000000ffff0d7224 */ /* 0x000fc800000e0611 */
[----:B------:R-:W-:-:S04]  /*07f0*/  IMAD.WIDE.U32 R6, R13, R14, RZ ;  /* 0x0000000e0d067225 */ /* 0x000fc800078e00ff */
[----:B------:R-:W-:-:S04]  /*0800*/  IMAD.WIDE.U32 R8, P0, R11, R15, R6 ;  /* 0x0000000f0b087225 */ /* 0x000fc80007800006 */
[----:B------:R-:W-:-:S04]  /*0810*/  IMAD.WIDE.U32 R6, R11, R14, RZ ;  /* 0x0000000e0b067225 */ /* 0x000fc800078e00ff */
[----:B------:R-:W-:Y:S01]  /*0820*/  IMAD.X R11, RZ, RZ, RZ, P0 ;  /* 0x000000ffff0b7224 */ /* 0x000fe200000e06ff */
[----:B------:R-:W-:Y:S01]  /*0830*/  IADD3 RZ, P0, R7, R8, RZ ;  /* 0x0000000807ff7210 */ /* 0x000fe20007f1e0ff */
[----:B------:R-:W-:-:S04]  /*0840*/  IMAD.MOV.U32 R10, RZ, RZ, R9 ;  /* 0x000000ffff0a7224 */ /* 0x000fc800078e0009 */
[----:B------:R-:W-:-:S08]  /*0850*/  IMAD.WIDE.U32.X R6, R13, R15, R10, P0 ;  /* 0x0000000f0d067225 */ /* 0x000fd000000e040a */
.L_x_6:
[-CC-:B------:R-:W-:Y:S01]  /*0860*/  SHF.R.U64 R59, R6, R0.reuse, R7.reuse ;  /* 0x00000000063b7219 */ /* 0x180fe20000001207 */
[----:B------:R-:W0:Y:S01]  /*0870*/  LDC R10, c[0x0][0x618] ;  /* 0x00018600ff0a7b82 */ /* 0x000e220000000800 */
[----:B------:R-:W-:Y:S01]  /*0880*/  SHF.R.U32.HI R5, RZ, R0, R7 ;  /* 0x00000000ff057219 */ /* 0x000fe20000011607 */
[----:B------:R-:W-:Y:S01]  /*0890*/  ULDC UR4, c[0x0][0x150] ;  /* 0x0000540000047ab9 */ /* 0x000fe20000000800 */
[----:B------:R-:W-:Y:S02]  /*08a0*/  IADD3 R9, P0, RZ, -R59, RZ ;  /* 0x8000003bff097210 */ /* 0x000fe40007f1e0ff */
[----:B------:R-:W-:-:S03]  /*08b0*/  I2FP.F32.U32 R0, R4 ;  /* 0x0000000400007245 */ /* 0x000fc60000201000 */
[----:B------:R-:W1:Y:S01]  /*08c0*/  LDC.64 R26, c[0x0][0x640] ;  /* 0x00019000ff1a7b82 */ /* 0x000e620000000a00 */
[----:B------:R-:W-:Y:S02]  /*08d0*/  IMAD.X R11, RZ, RZ, ~R5, P0 ;  /* 0x000000ffff0b7224 */ /* 0x000fe400000e0e05 */
[----:B------:R-:W-:Y:S01]  /*08e0*/  FMUL R0, R0, UR4 ;  /* 0x0000000400007c20 */ /* 0x000fe20008400000 */
[----:B------:R-:W-:Y:S01]  /*08f0*/  IMAD.WIDE.U32 R6, R9, R20, R16 ;  /* 0x0000001409067225 */ /* 0x000fe200078e0010 */
[----:B------:R-:W-:-:S03]  /*0900*/  ULDC UR4, c[0x0][0x154] ;  /* 0x0000550000047ab9 */ /* 0x000fc60000000800 */
[----:B------:R-:W-:Y:S01]  /*0910*/  IMAD R8, R11, R20, RZ ;  /* 0x000000140b087224 */ /* 0x000fe200078e02ff */
[----:B------:R-:W2:Y:S01]  /*0920*/  LDC R5, c[0x0][0x144] ;  /* 0x00005100ff057b82 */ /* 0x000ea20000000800 */
[----:B------:R-:W3:Y:S02]  /*0930*/  F2I.U32.TRUNC.NTZ R0, R0 ;  /* 0x0000000000007305 */ /* 0x000ee4000020f000 */
[----:B------:R-:W-:-:S04]  /*0940*/  IMAD R9, R9, R21, R8 ;  /* 0x0000001509097224 */ /* 0x000fc800078e0208 */
[----:B------:R-:W-:Y:S01]  /*0950*/  IMAD.IADD R7, R7, 0x1, R9 ;  /* 0x0000000107077824 */ /* 0x000fe200078e0209 */
[----:B------:R-:W4:Y:S01]  /*0960*/  LDC R12, c[0x0][0x608] ;  /* 0x00018200ff0c7b82 */ /* 0x000f220000000800 */
[----:B------:R-:W-:-:S03]  /*0970*/  IMAD.MOV.U32 R9, RZ, RZ, -0x1 ;  /* 0xffffffffff097424 */ /* 0x000fc600078e00ff */
[-CC-:B0-----:R-:W-:Y:S02]  /*0980*/  SHF.R.U64 R20, R6, R10.reuse, R7.reuse ;  /* 0x0000000a06147219 */ /* 0x181fe40000001207 */
[----:B------:R-:W-:Y:S02]  /*0990*/  I2FP.F32.U32 R6, R3 ;  /* 0x0000000300067245 */ /* 0x000fe40000201000 */
[----:B------:R-:W0:Y:S01]  /*09a0*/  LDC R24, c[0x0][0x658] ;  /* 0x00019600ff187b82 */ /* 0x000e220000000800 */
[----:B-1----:R-:W-:Y:S01]  /*09b0*/  ISETP.NE.U32.AND P0, PT, R26, RZ, PT ;  /* 0x000000ff1a00720c */ /* 0x002fe20003f05070 */
[----:B---3--:R-:W-:Y:S01]  /*09c0*/  IMAD.MOV R8, RZ, RZ, -R0 ;  /* 0x000000ffff087224 */ /* 0x008fe200078e0a00 */
[----:B------:R-:W-:Y:S01]  /*09d0*/  SHF.R.U32.HI R7, RZ, R10, R7 ;  /* 0x0000000aff077219 */ /* 0x000fe20000011607 */
[----:B------:R-:W-:Y:S01]  /*09e0*/  FMUL R6, R6, UR4 ;  /* 0x0000000406067c20 */ /* 0x000fe20008400000 */
[----:B------:R-:W-:-:S03]  /*09f0*/  ISETP.NE.AND.EX P0, PT, R27, RZ, PT, P0 ;  /* 0x000000ff1b00720c */ /* 0x000fc60003f05300 */
[----:B------:R-:W1:Y:S01]  /*0a00*/  LDC R14, c[0x0][0x148] ;  /* 0x00005200ff0e7b82 */ /* 0x000e620000000800 */
[----:B--2---:R-:W-:-:S07]  /*0a10*/  IMAD R0, R5, R8, R4 ;  /* 0x0000000805007224 */ /* 0x004fce00078e0204 */
[----:B------:R-:W2:Y:S01]  /*0a20*/  LDC R22, c[0x0][0x600] ;  /* 0x00018000ff167b82 */ /* 0x000ea20000000800 */
[-CC-:B----4-:R-:W-:Y:S02]  /*0a30*/  SHF.R.U64 R28, R20, R12.reuse, R7.reuse ;  /* 0x0000000c141c7219 */ /* 0x190fe40000001207 */
[----:B------:R-:W-:Y:S01]  /*0a40*/  SHF.R.U32.HI R5, RZ, R12, R7 ;  /* 0x0000000cff057219 */ /* 0x000fe20000011607 */
[----:B------:R-:W-:Y:S01]  /*0a50*/  IMAD.MOV.U32 R7, RZ, RZ, 0x1 ;  /* 0x00000001ff077424 */ /* 0x000fe200078e00ff */
[----:B------:R3:W4:Y:S03]  /*0a60*/  F2I.U32.TRUNC.NTZ R12, R6 ;  /* 0x00000006000c7305 */ /* 0x000726000020f000 */
[----:B------:R-:W1:Y:S01]  /*0a70*/  LDC R15, c[0x0][0x648] ;  /* 0x00019200ff0f7b82 */ /* 0x000e620000000800 */
[-C--:B0-----:R-:W-:Y:S02]  /*0a80*/  SHF.L.U32 R4, R9, R24.reuse, RZ ;  /* 0x0000001809047219 */ /* 0x081fe400000006ff */
[----:B------:R-:W-:-:S02]  /*0a90*/  SHF.R.U64 R30, R28, R24, R5 ;  /* 0x000000181c1e7219 */ /* 0x000fc40000001205 */
[----:B------:R-:W-:Y:S02]  /*0aa0*/  LOP3.LUT R11, RZ, R4, RZ, 0x33, !PT ;  /* 0x00000004ff0b7212 */ /* 0x000fe400078e33ff */
[-C--:B------:R-:W-:Y:S01]  /*0ab0*/  SHF.R.U32.HI R5, RZ, R24.reuse, R5 ;  /* 0x00000018ff057219 */ /* 0x080fe20000011605 */
[----:B------:R-:W0:Y:S01]  /*0ac0*/  LDC R21, c[0x0][0x638] ;  /* 0x00018e00ff157b82 */ /* 0x000e220000000800 */
[----:B------:R-:W-:Y:S01]  /*0ad0*/  SHF.L.U32 R10, R7, R24, RZ ;  /* 0x00000018070a7219 */ /* 0x000fe200000006ff */
[----:B------:R-:W-:-:S06]  /*0ae0*/  IMAD.MOV.U32 R4, RZ, RZ, R30 ;  /* 0x000000ffff047224 */ /* 0x000fcc00078e001e */
[----:B------:R-:W0:Y:S01]  /*0af0*/  LDC R57, c[0x0][0x610] ;  /* 0x00018400ff397b82 */ /* 0x000e220000000800 */
[----:B---34-:R-:W-:Y:S05]  /*0b00*/  @!P0 BRA `(.L_x_7) ;  /* 0x0000000000288947 */ /* 0x018fea0003800000 */
[----:B------:R-:W3:Y:S02]  /*0b10*/  LDC R9, c[0x0][0x64c] ;  /* 0x00019300ff097b82 */ /* 0x000ee40000000800 */
[----:B---3--:R-:W-:-:S05]  /*0b20*/  IADD3 R9, P0, R30, R9, RZ ;  /* 0x000000091e097210 */ /* 0x008fca0007f1e0ff */
        /* <DEDUP_REMOVED lines=8> */
.L_x_7:
[----:B-1----:R-:W-:Y:S01]  /*0bb0*/  SHF.R.U64 R4, R4, R15, R5 ;  /* 0x0000000f04047219 */ /* 0x002fe20000001205 */
[----:B--2---:R-:W-:Y:S01]  /*0bc0*/  VIADD R5, R22, 0xffffffff ;  /* 0xffffffff16057836 */ /* 0x004fe20000000000 */
[----:B------:R-:W-:Y:S01]  /*0bd0*/  LOP3.LUT R11, R28, R11, RZ, 0xc0, !PT ;  /* 0x0000000b1c0b7212 */ /* 0x000fe200078ec0ff */
[----:B------:R-:W-:Y:S02]  /*0be0*/  IMAD.MOV R12, RZ, RZ, -R12 ;  /* 0x000000ffff0c7224 */ /* 0x000fe400078e0a0c */
[----:B------:R-:W-:Y:S02]  /*0bf0*/  IMAD.MOV R6, RZ, RZ, -R4 ;  /* 0x000000ffff067224 */ /* 0x000fe400078e0a04 */
[----:B------:R-:W-:Y:S01]  /*0c00*/  IMAD R11, R10, R4, R11 ;  /* 0x000000040a0b7224 */ /* 0x000fe200078e020b */
[----:B------:R-:W-:Y:S01]  /*0c10*/  LOP3.LUT R4, R20, R5, RZ, 0xc0, !PT ;  /* 0x0000000514047212 */ /* 0x000fe200078ec0ff */
[----:B------:R-:W-:Y:S02]  /*0c20*/  @P3 IMAD R0, R14, R12, R3 ;  /* 0x0000000c0e003224 */ /* 0x000fe400078e0203 */
[----:B0-----:R-:W-:-:S02]  /*0c30*/  IMAD R3, R6, R21, R30 ;  /* 0x0000001506037224 */ /* 0x001fc400078e021e */
[----:B------:R-:W-:Y:S02]  /*0c40*/  IMAD R57, R11, R57, R0 ;  /* 0x000000390b397224 */ /* 0x000fe400078e0200 */
[----:B------:R-:W-:Y:S02]  /*0c50*/  IMAD R4, R3, R22, R4 ;  /* 0x0000001603047224 */ /* 0x000fe400078e0204 */
[----:B------:R-:W-:-:S03]  /*0c60*/  IMAD.MOV.U32 R0, RZ, RZ, 0x1 ;  /* 0x00000001ff007424 */ /* 0x000fc600078e00ff */
[----:B------:R-:W-:Y:S02]  /*0c70*/  SEL R58, R4, R57, !P3 ;  /* 0x00000039043a7207 */ /* 0x000fe40005800000 */
[----:B------:R-:W-:-:S07]  /*0c80*/  SEL R57, R57, R4, !P3 ;  /* 0x0000000439397207 */ /* 0x000fce0005800000 */
.L_x_5:
[----:B------:R-:W-:-:S08]  /*0c90*/  NOP ;  /* 0x0000000000007918 */ /* 0x000fd00000000000 */
[----:B------:R-:W0:Y:S02]  /*0ca0*/  USETMAXREG.TRY_ALLOC.CTAPOOL UP0, 0xe8 ;  /* 0x000000e8000079c8 */ /* 0x000e240008000600 */
[----:B0-----:R-:W-:-:S13]  /*0cb0*/  PLOP3.LUT P0, PT, PT, PT, UP0, 0x80, 0x0 ;  /* 0x000000000000781c */ /* 0x001fda0003f0f008 */
[----:B------:R-:W-:Y:S05]  /*0cc0*/  @!P0 BRA `(.L_x_5) ;  /* 0xfffffffc00f08947 */ /* 0x000fea000383ffff */
[----:B------:R-:W-:Y:S01]  /*0cd0*/  ULDC.64 UR4, c[0x0][0x598] ;  /* 0x0001660000047ab9 */ /* 0x000fe20000000a00 */
[----:B------:R-:W-:Y:S01]  /*0ce0*/  ULDC.64 UR36, c[0x0][0x208] ;  /* 0x0000820000247ab9 */ /* 0x000fe20000000a00 */
[----:B------:R-:W-:-:S04]  /*0cf0*/  ISETP.NE.U32.AND P0, PT, RZ, UR4, PT ;  /* 0x00000004ff007c0c */ /* 0x000fc8000bf05070 */
[----:B------:R-:W-:-:S13]  /*0d00*/  ISETP.NE.AND.EX P0, PT, RZ, UR5, PT, P0 ;  /* 0x00000005ff007c0c */ /* 0x000fda000bf05300 */
[----:B------:R-:W-:Y:S05]  /*0d10*/  @!P0 BRA `(.L_x_8) ;  /* 0x00000000001c8947 */ /* 0x000fea0003800000 */
[----:B------:R-:W0:Y:S02]  /*0d20*/  LDC.64 R4, c[0x0][0x598] ;  /* 0x00016600ff047b82 */ /* 0x000e240000000a00 */
[----:B0-----:R-:W2:Y:S02]  /*0d30*/  LDG.E.64 R4, desc[UR36][R4.64] ;  /* 0x0000002404047981 */ /* 0x001ea4000c1e1b00 */
[----:B--2---:R-:W-:-:S04]  /*0d40*/  ISETP.NE.U32.AND P0, PT, R4, RZ, PT ;  /* 0x000000ff0400720c */ /* 0x004fc80003f05070 */
[----:B------:R-:W-:-:S13]  /*0d50*/  ISETP.NE.AND.EX P0, PT, R5, RZ, PT, P0 ;  /* 0x000000ff0500720c */ /* 0x000fda0003f05300 */
[----:B------:R-:W-:Y:S05]  /*0d60*/  @!P0 BRA `(.L_x_8) ;  /* 0x0000000000088947 */ /* 0x000fea0003800000 */
[----:B------:R0:W5:Y:S01]  /*0d70*/  LD.E R22, desc[UR36][R4.64] ;  /* 0x0000002404167980 */ /* 0x000162000c101900 */
[----:B------:R-:W-:Y:S05]  /*0d80*/  BRA `(.L_x_9) ;  /* 0x0000000000247947 */ /* 0x000fea0003800000 */
.L_x_8:
[----:B------:R-:W-:Y:S02]  /*0d90*/  ULDC.64 UR4, c[0x0][0x588] ;  /* 0x0001620000047ab9 */ /* 0x000fe40000000a00 */
[----:B------:R-:W-:-:S04]  /*0da0*/  ISETP.NE.U32.AND P0, PT, RZ, UR4, PT ;  /* 0x00000004ff007c0c */ /* 0x000fc8000bf05070 */
[----:B------:R-:W-:-:S13]  /*0db0*/  ISETP.NE.AND.EX P0, PT, RZ, UR5, PT, P0 ;  /* 0x00000005ff007c0c */ /* 0x000fda000bf05300 */
[----:B------:R-:W-:Y:S05]  /*0dc0*/  @!P0 BRA `(.L_x_10) ;  /* 0x00000000000c8947 */ /* 0x000fea0003800000 */
[----:B------:R-:W0:Y:S02]  /*0dd0*/  LDC.64 R22, c[0x0][0x588] ;  /* 0x00016200ff167b82 */ /* 0x000e240000000a00 */
[----:B0-----:R1:W5:Y:S01]  /*0de0*/  LDG.E R22, desc[UR36][R22.64] ;  /* 0x0000002416167981 */ /* 0x001362000c1e1900 */
[----:B------:R-:W-:Y:S05]  /*0df0*/  BRA `(.L_x_9) ;  /* 0x0000000000087947 */ /* 0x000fea0003800000 */
.L_x_10:
[----:B------:R-:W-:Y:S02]  /*0e00*/  ULDC UR4, c[0x0][0x580] ;  /* 0x0001600000047ab9 */ /* 0x000fe40000000800 */
[----:B------:R-:W-:-:S07]  /*0e10*/  IMAD.U32 R22, RZ, RZ, UR4 ;  /* 0x00000004ff167e24 */ /* 0x000fce000f8e00ff */
.L_x_9:
[----:B------:R-:W-:Y:S02]  /*0e20*/  ULDC.64 UR4, c[0x0][0x5a0] ;  /* 0x0001680000047ab9 */ /* 0x000fe40000000a00 */
[----:B------:R-:W-:-:S04]  /*0e30*/  ISETP.NE.U32.AND P0, PT, RZ, UR4, PT ;  /* 0x00000004ff007c0c */ /* 0x000fc8000bf05070 */
[----:B------:R-:W-:-:S13]  /*0e40*/  ISETP.NE.AND.EX P0, PT, RZ, UR5, PT, P0 ;  /* 0x00000005ff007c0c */ /* 0x000fda000bf05300 */
[----:B------:R-:W-:Y:S05]  /*0e50*/  @!P0 BRA `(.L_x_11) ;  /* 0x00000000001c8947 */ /* 0x000fea0003800000 */
[----:B0-----:R-:W0:Y:S02]  /*0e60*/  LDC.64 R4, c[0x0][0x5a0] ;  /* 0x00016800ff047b82 */ /* 0x001e240000000a00 */
[----:B0-----:R-:W2:Y:S02]  /*0e70*/  LDG.E.64 R4, desc[UR36][R4.64] ;  /* 0x0000002404047981 */ /* 0x001ea4000c1e1b00 */
[----:B--2---:R-:W-:-:S04]  /*0e80*/  ISETP.NE.U32.AND P0, PT, R4, RZ, PT ;  /* 0x000000ff0400720c */ /* 0x004fc80003f05070 */
[----:B------:R-:W-:-:S13]  /*0e90*/  ISETP.NE.AND.EX P0, PT, R5, RZ, PT, P0 ;  /* 0x000000ff0500720c */ /* 0x000fda0003f05300 */
[----:B------:R-:W-:Y:S05]  /*0ea0*/  @!P0 BRA `(.L_x_11) ;  /* 0x0000000000088947 */ /* 0x000fea0003800000 */
[----:B-1----:R0:W5:Y:S01]  /*0eb0*/  LD.E R23, desc[UR36][R4.64] ;  /* 0x0000002404177980 */ /* 0x002162000c101900 */
[----:B------:R-:W-:Y:S05]  /*0ec0*/  BRA `(.L_x_12) ;  /* 0x0000000000247947 */ /* 0x000fea0003800000 */
.L_x_11:
[----:B------:R-:W-:Y:S02]  /*0ed0*/  ULDC.64 UR4, c[0x0][0x590] ;  /* 0x0001640000047ab9 */ /* 0x000fe40000000a00 */
[----:B------:R-:W-:-:S04]  /*0ee0*/  ISETP.NE.U32.AND P0, PT, RZ, UR4, PT ;  /* 0x00000004ff007c0c */ /* 0x000fc8000bf05070 */
[----:B------:R-:W-:-:S13]  /*0ef0*/  ISETP.NE.AND.EX P0, PT, RZ, UR5, PT, P0 ;  /* 0x00000005ff007c0c */ /* 0x000fda000bf05300 */
[----:B------:R-:W-:Y:S05]  /*0f00*/  @!P0 BRA `(.L_x_13) ;  /* 0x00000000000c8947 */ /* 0x000fea0003800000 */
[----:B0-----:R-:W1:Y:S02]  /*0f10*/  LDC.64 R4, c[0x0][0x590] ;  /* 0x00016400ff047b82 */ /* 0x001e640000000a00 */
[----:B-1----:R1:W5:Y:S01]  /*0f20*/  LDG.E R23, desc[UR36][R4.64] ;  /* 0x0000002404177981 */ /* 0x002362000c1e1900 */
[----:B------:R-:W-:Y:S05]  /*0f30*/  BRA `(.L_x_12) ;  /* 0x0000000000087947 */ /* 0x000fea0003800000 */
.L_x_13:
[----:B------:R-:W-:Y:S02]  /*0f40*/  ULDC UR4, c[0x0][0x584] ;  /* 0x0001610000047ab9 */ /* 0x000fe40000000800 */
[----:B-1----:R-:W-:-:S07]  /*0f50*/  IMAD.U32 R23, RZ, RZ, UR4 ;  /* 0x00000004ff177e24 */ /* 0x002fce000f8e00ff */
.L_x_12:
[----:B------:R-:W-:-:S13]  /*0f60*/  LOP3.LUT P0, RZ, R0, 0xff, RZ, 0xc0, !PT ;  /* 0x000000ff00ff7812 */ /* 0x000fda000780c0ff */
[----:B------:R-:W-:Y:S05]  /*0f70*/  @!P0 EXIT ;  /* 0x000000000000894d */ /* 0x000fea0003800000 */
[----:B------:R-:W-:Y:S01]  /*0f80*/  ULDC UR4, c[0x0][0x28c] ;  /* 0x0000a30000047ab9 */ /* 0x000fe20000000800 */
[----:B------:R-:W-:Y:S01]  /*0f90*/  UMOV UR38, URZ ;  /* 0x0000003f00267c82 */ /* 0x000fe20008000000 */
[----:B------:R-:W-:Y:S01]  /*0fa0*/  UIADD3 UR4, UR4, 0x7f, URZ ;  /* 0x0000007f04047890 */ /* 0x000fe2000fffe03f */
[----:B------:R-:W-:-:S03]  /*0fb0*/  UMOV UR39, URZ ;  /* 0x0000003f00277c82 */ /* 0x000fc60008000000 */
[----:B------:R-:W-:-:S04]  /*0fc0*/  USHF.R.S32.HI UR5, URZ, 0x1f, UR4 ;  /* 0x0000001f3f057899 */ /* 0x000fc80008011404 */
[----:B------:R-:W-:-:S04]  /*0fd0*/  ULEA.HI UR5, UR5, UR4, URZ, 0x7 ;  /* 0x0000000405057291 */ /* 0x000fc8000f8f383f */
[----:B------:R-:W-:-:S12]  /*0fe0*/  USHF.R.S32.HI UR40, URZ, 0x7, UR5 ;  /* 0x000000073f287899 */ /* 0x000fd80008011405 */
.L_x_99:
[----:B------:R-:W-:Y:S01]  /*0ff0*/  LOP3.LUT R0, R18, 0x80, RZ, 0xc0, !PT ;  /* 0x0000008012007812 */ /* 0x000fe200078ec0ff */
[----:B------:R-:W2:Y:S01]  /*1000*/  S2UR UR7, SR_CgaCtaId ;  /* 0x00000000000779c3 */ /* 0x000ea20000008800 */
[----:B------:R-:W-:Y:S02]  /*1010*/  UMOV UR6, 0x400 ;  /* 0x0000040000067882 */ /* 0x000fe40000000000 */
[----:B------:R-:W-:-:S06]  /*1020*/  SHF.R.U32.HI R0, RZ, 0x7, R0 ;  /* 0x00000007ff007819 */ /* 0x000fcc0000011600 */
[----:B------:R-:W3:Y:S01]  /*1030*/  SHFL.IDX PT, R0, R0, RZ, 0x1f ;  /* 0x00001fff00007589 */ /* 0x000ee200000e0000 */
[----:B--2---:R-:W-:Y:S01]  /*1040*/  ULEA UR6, UR7, UR6, 0x18 ;  /* 0x0000000607067291 */ /* 0x004fe2000f8ec03f */
[----:B---3--:R-:W-:-:S13]  /*1050*/  R2UR UR4, R0 ;  /* 0x00000000000472ca */ /* 0x008fda00000e0000 */
[----:B------:R-:W-:-:S04]  /*1060*/  ULEA.HI UR5, UR4, UR4, URZ, 0x1 ;  /* 0x0000000404057291 */ /* 0x000fc8000f8f083f */
[----:B------:R-:W-:-:S04]  /*1070*/  ULOP3.LUT UR5, UR5, 0x7fffe, URZ, 0xc0, !UPT ;  /* 0x0007fffe05057892 */ /* 0x000fc8000f8ec03f */
[----:B------:R-:W-:-:S03]  /*1080*/  UIADD3 UR5, UR4, -UR5, URZ ;  /* 0x8000000504057290 */ /* 0x000fc6000fffe03f */
[----:B------:R-:W-:Y:S01]  /*1090*/  ULDC UR4, c[0x0][0x28c] ;  /* 0x0000a30000047ab9 */ /* 0x000fe20000000800 */
[----:B------:R-:W-:Y:S01]  /*10a0*/  ULEA UR5, UR5, UR6, 0xd ;  /* 0x0000000605057291 */ /* 0x000fe2000f8e683f */
[----:B------:R-:W-:-:S03]  /*10b0*/  ISETP.LT.AND P0, PT, RZ, UR4, PT ;  /* 0x00000004ff007c0c */ /* 0x000fc6000bf01270 */
[----:B------:R-:W-:-:S04]  /*10c0*/  UIADD3 UR5, UR5, 0x180, URZ ;  /* 0x0000018005057890 */ /* 0x000fc8000fffe03f */
[----:B------:R-:W-:-:S04]  /*10d0*/  USHF.R.U32.HI UR5, URZ, 0x4, UR5 ;  /* 0x000000043f057899 */ /* 0x000fc80008011605 */
[----:B------:R-:W-:Y:S02]  /*10e0*/  ULOP3.LUT UR41, UR5, 0x3fff, URZ, 0xc0, !UPT ;  /* 0x00003fff05297892 */ /* 0x000fe4000f8ec03f */
[----:B0---4-:R-:W-:Y:S10]  /*10f0*/  @P0 BRA `(.L_x_14) ;  /* 0x0000000000400947 */ /* 0x011ff40003800000 */
[----:B------:R-:W-:Y:S01]  /*1100*/  MOV R0, 0x0 ;  /* 0x0000000000007802 */ /* 0x000fe20000000f00 */
[----:B------:R-:W-:Y:S01]  /*1110*/  ULDC.64 UR4, c[0x4][0x68] ;  /* 0x01001a0000047ab9 */ /* 0x000fe20000000a00 */
[----:B------:R-:W-:Y:S01]  /*1120*/  ULDC.64 UR6, c[0x4][0x8] ;  /* 0x0100020000067ab9 */ /* 0x000fe20000000a00 */
[----:B01----:R-:W-:Y:S01]  /*1130*/  IMAD.U32 R4, RZ, RZ, UR4 ;  /* 0x00000004ff047e24 */ /* 0x003fe2000f8e00ff */
[----:B------:R0:W1:Y:S01]  /*1140*/  LDC.64 R14, c[0x4][R0] ;  /* 0x01000000000e7b82 */ /* 0x0000620000000a00 */
[----:B------:R-:W-:Y:S01]  /*1150*/  IMAD.U32 R5, RZ, RZ, UR5 ;  /* 0x00000005ff057e24 */ /* 0x000fe2000f8e00ff */
[----:B------:R-:W-:Y:S01]  /*1160*/  ULDC.64 UR4, c[0x4][0x70] ;  /* 0x01001c0000047ab9 */ /* 0x000fe20000000a00 */
[----:B------:R-:W-:Y:S02]  /*1170*/  IMAD.U32 R10, RZ, RZ, UR6 ;  /* 0x00000006ff0a7e24 */ /* 0x000fe4000f8e00ff */
[----:B------:R-:W-:Y:S02]  /*1180*/  IMAD.U32 R6, RZ, RZ, UR4 ;  /* 0x00000004ff067e24 */ /* 0x000fe4000f8e00ff */
[----:B------:R-:W-:-:S02]  /*1190*/  IMAD.U32 R7, RZ, RZ, UR5 ;  /* 0x00000005ff077e24 */ /* 0x000fc4000f8e00ff */
[----:B------:R-:W-:Y:S02]  /*11a0*/  IMAD.U32 R11, RZ, RZ, UR7 ;  /* 0x00000007ff0b7e24 */ /* 0x000fe4000f8e00ff */
[----:B------:R-:W-:Y:S02]  /*11b0*/  IMAD.MOV.U32 R8, RZ, RZ, 0x1e1 ;  /* 0x000001e1ff087424 */ /* 0x000fe400078e00ff */
[----:B------:R-:W-:Y:S02]  /*11c0*/  IMAD.MOV.U32 R12, RZ, RZ, 0x1 ;  /* 0x00000001ff0c7424 */ /* 0x000fe400078e00ff */
[----:B0-----:R-:W-:-:S07]  /*11d0*/  IMAD.MOV.U32 R13, RZ, RZ, RZ ;  /* 0x000000ffff0d7224 */ /* 0x001fce00078e00ff */
[----:B------:R-:W-:-:S07]  /*11e0*/  LEPC R20, `(.L_x_14) ;  /* 0x000000001014794e */ /* 0x000fce0000000000 */
[----:B-1---5:R-:W-:Y:S05]  /*11f0*/  CALL.ABS.NOINC R14 ;  /* 0x000000000e007343 */ /* 0x022fea0003c00000 */
.L_x_14:
[----:B------:R-:W-:-:S04]  /*1200*/  LOP3.LUT R0, R19, 0x1, RZ, 0xfc, !PT ;  /* 0x0000000113007812 */ /* 0x000fc800078efcff */
[----:B------:R-:W-:-:S13]  /*1210*/  ISETP.NE.AND P0, PT, R0, 0x3, PT ;  /* 0x000000030000780c */ /* 0x000fda0003f05270 */
[----:B------:R-:W-:Y:S05]  /*1220*/  @!P0 BRA `(.L_x_15) ;  /* 0x0000000000048947 */ /* 0x000fea0003800000 */
[----:B------:R-:W-:Y:S01]  /*1230*/  BPT.TRAP 0x1 ;  /* 0x000000040000795c */ /* 0x000fe20000300000 */
.L_x_15:
[----:B------:R-:W2:Y:S01]  /*1240*/  S2UR UR5, SR_CgaCtaId ;  /* 0x00000000000579c3 */ /* 0x000ea20000008800 */
[----:B------:R-:W-:Y:S01]  /*1250*/  UMOV UR4, 0x400 ;  /* 0x0000040000047882 */ /* 0x000fe20000000000 */
[----:B------:R-:W-:Y:S02]  /*1260*/  IMAD.U32 R0, RZ, RZ, UR38 ;  /* 0x00000026ff007e24 */ /* 0x000fe4000f8e00ff */
[----:B------:R-:W-:-:S03]  /*1270*/  IMAD.U32 R3, RZ, RZ, UR39 ;  /* 0x00000027ff037e24 */ /* 0x000fc6000f8e00ff */
[----:B------:R-:W-:Y:S01]  /*1280*/  SHF.L.U32 R0, R0, 0x1f, RZ ;  /* 0x0000001f00007819 */ /* 0x000fe200000006ff */
[----:B--2---:R-:W-:-:S06]  /*1290*/  ULEA UR4, UR5, UR4, 0x18 ;  /* 0x0000000405047291 */ /* 0x004fcc000f8ec03f */
[----:B------:R-:W-:-:S04]  /*12a0*/  IMAD.U32 R6, RZ, RZ, UR4 ;  /* 0x00000004ff067e24 */ /* 0x000fc8000f8e00ff */
[----:B------:R-:W-:-:S04]  /*12b0*/  IMAD R3, R3, 0x8, R6 ;  /* 0x0000000803037824 */ /* 0x000fc800078e0206 */
[----:B------:R2:W3:Y:S01]  /*12c0*/  SYNCS.PHASECHK.TRANS64.TRYWAIT P1, [R3+URZ], R0 ;  /* 0x00000000030075a7 */ /* 0x0004e2000802017f */
[----:B------:R-:W-:Y:S05]  /*12d0*/  @!P0 BRA `(.L_x_16) ;  /* 0x0000000000048947 */ /* 0x000fea0003800000 */
[----:B------:R-:W-:Y:S01]  /*12e0*/  BPT.TRAP 0x1 ;  /* 0x000000040000795c */ /* 0x000fe20000300000 */
.L_x_16:
[----:B---3--:R-:W-:Y:S05]  /*12f0*/  @P1 BRA `(.L_x_17) ;  /* 0x0000000000081947 */ /* 0x008fea0003800000 */
[----:B------:R-:W3:Y:S02]  /*1300*/  SYNCS.PHASECHK.TRANS64.TRYWAIT P1, [R3+URZ], R0 ;  /* 0x00000000030075a7 */ /* 0x000ee4000802017f */
[----:B---3--:R-:W-:Y:S05]  /*1310*/  @!P1 BRA `(.L_x_18) ;  /* 0x0000004400bc9947 */ /* 0x008fea0003800000 */
.L_x_17:
[----:B------:R-:W-:-:S04]  /*1320*/  UISETP.LT.AND UP0, UPT, UR40, 0x1, UPT ;  /* 0x000000012800788c */ /* 0x000fc8000bf01270 */
[----:B------:R-:W-:-:S06]  /*1330*/  USEL UR4, UR40, 0x1, UP0 ;  /* 0x0000000128047887 */ /* 0x000fcc0008000000 */
[----:B--23--:R-:W-:Y:S01]  /*1340*/  IMAD.U32 R0, RZ, RZ, UR4 ;  /* 0x00000004ff007e24 */ /* 0x00cfe2000f8e00ff */
[----:B------:R-:W-:Y:S05]  /*1350*/  WARPSYNC.ALL ;  /* 0x0000000000007948 */ /* 0x000fea0003800000 */
[----:B------:R-:W-:-:S04]  /*1360*/  IADD3 R0, -R0, UR40, RZ ;  /* 0x0000002800007c10 */ /* 0x000fc8000fffe1ff */
[----:B------:R-:W-:Y:S02]  /*1370*/  ISETP.GE.AND P1, PT, R0, 0x1, PT ;  /* 0x000000010000780c */ /* 0x000fe40003f26270 */
[----:B------:R-:W-:Y:S01]  /*1380*/  R2UR UR4, R6 ;  /* 0x00000000060472ca */ /* 0x000fe200000e0000 */
[----:B------:R-:W-:Y:S01]  /*1390*/  WARPGROUP.ARRIVE ;  /* 0x00000000000079c5 */ /* 0x000fe20000000000 */
[----:B------:R-:W-:Y:S01]  /*13a0*/  UMOV UR9, 0x40000040 ;  /* 0x4000004000097882 */ /* 0x000fe20000000000 */
[----:B------:R-:W-:-:S10]  /*13b0*/  UMOV UR11, 0x40000040 ;  /* 0x40000040000b7882 */ /* 0x000fd40000000000 */
[----:B------:R-:W-:-:S04]  /*13c0*/  UIADD3 UR4, UR4, 0x24180, URZ ;  /* 0x0002418004047890 */ /* 0x000fc8000fffe03f */
[----:B------:R-:W-:-:S04]  /*13d0*/  USHF.R.U32.HI UR4, URZ, 0x4, UR4 ;  /* 0x000000043f047899 */ /* 0x000fc80008011604 */
[----:B------:R-:W-:Y:S02]  /*13e0*/  ULOP3.LUT UR5, UR4, 0x3fff, URZ, 0xc0, !UPT ;  /* 0x00003fff04057892 */ /* 0x000fe4000f8ec03f */
[----:B------:R-:W-:Y:S02]  /*13f0*/  ULOP3.LUT UR4, UR41, 0x10000, URZ, 0xfc, !UPT ;  /* 0x0001000029047892 */ /* 0x000fe4000f8efc3f */
[----:B------:R-:W-:Y:S02]  /*1400*/  ULOP3.LUT UR5, UR5, 0x10000, URZ, 0xfc, !UPT ;  /* 0x0001000005057892 */ /* 0x000fe4000f8efc3f */
[----:B------:R-:W-:Y:S02]  /*1410*/  ULEA UR6, UR39, UR4, 0xa ;  /* 0x0000000427067291 */ /* 0x000fe4000f8e503f */
[----:B------:R-:W-:-:S05]  /*1420*/  ULEA UR7, UR39, UR5, 0x9 ;  /* 0x0000000527077291 */ /* 0x000fca000f8e483f */
[----:B------:R-:W-:Y:S02]  /*1430*/  UMOV UR8, UR6 ;  /* 0x0000000600087c82 */ /* 0x000fe40008000000 */
[----:B------:R-:W-:Y:S02]  /*1440*/  UMOV UR10, UR7 ;  /* 0x00000007000a7c82 */ /* 0x000fe40008000000 */
[----:B------:R-:W-:Y:S01]  /*1450*/  IGMMA.64x64x32.S8.S8 R24, gdesc[UR8], RZ, !UPT, gsb0 ;  /* 0x01e00000081879f1 */ /* 0x000fe2000c0410ff */
[----:B------:R-:W-:Y:S02]  /*1460*/  UIADD3 UR8, UR6, 0x2, URZ ;  /* 0x0000000206087890 */ /* 0x000fe4000fffe03f */
[----:B------:R-:W-:Y:S01]  /*1470*/  UIADD3 UR10, UR7, 0x2, URZ ;  /* 0x00000002070a7890 */ /* 0x000fe2000fffe03f */
[----:B------:R-:W-:Y:S01]  /*1480*/  UMOV UR9, 0x40000040 ;  /* 0x4000004000097882 */ /* 0x000fe20000000000 */
[----:B------:R-:W-:Y:S01]  /*1490*/  UMOV UR11, 0x40000040 ;  /* 0x40000040000b7882 */ /* 0x000fe20000000000 */
[----:B------:R-:W-:-:S02]  /*14a0*/  WARPGROUP.DEPBAR.LE gsb0, 0x0 ;  /* 0x00008000000079c5 */ /* 0x000fc40000010000 */
[----:B------:R-:W-:-:S06]  /*14b0*/  WARPGROUP.ARRIVE ;  /* 0x00000000000079c5 */ /* 0x000fcc0000000000 */
[----:B------:R-:W-:Y:S01]  /*14c0*/  IGMMA.64x64x32.S8.S8 R24, gdesc[UR8], R24, gsb0 ;  /* 0x01e00000081879f1 */ /* 0x000fe20008041018 */
[----:B------:R-:W-:Y:S02]  /*14d0*/  UIADD3 UR8, UR6, 0x4, URZ ;  /* 0x0000000406087890 */ /* 0x000fe4000fffe03f */
[----:B------:R-:W-:Y:S01]  /*14e0*/  UIADD3 UR10, UR7, 0x4, URZ ;  /* 0x00000004070a7890 */ /* 0x000fe2000fffe03f */
[----:B------:R-:W-:Y:S01]  /*14f0*/  UMOV UR9, 0x40000040 ;  /* 0x4000004000097882 */ /* 0x000fe20000000000 */
[----:B------:R-:W-:Y:S01]  /*1500*/  UMOV UR11, 0x40000040 ;  /* 0x40000040000b7882 */ /* 0x000fe20000000000 */
[----:B------:R-:W-:Y:S02]  /*1510*/  WARPGROUP.DEPBAR.LE gsb0, 0x0 ;  /* 0x00008000000079c5 */ /* 0x000fe40000010000 */
        /* <DEDUP_REMOVED lines=8> */
[----:B------:R-:W-:Y:S03]  /*15a0*/  IGMMA.64x64x32.S8.S8 R24, gdesc[UR8], R24, gsb0 ;  /* 0x01e00000081879f1 */ /* 0x000fe60008041018 */
[----:B------:R-:W-:Y:S02]  /*15b0*/  WARPGROUP.DEPBAR.LE gsb0, 0x0 ;  /* 0x00008000000079c5 */ /* 0x000fe40000010000 */
[----:B------:R-:W-:Y:S05]  /*15c0*/  @!P1 BRA `(.L_x_19) ;  /* 0x0000000400209947 */ /* 0x000fea0003800000 */
[----:B------:R-:W-:Y:S02]  /*15d0*/  UIADD3 UR6, UR39, 0x1, URZ ;  /* 0x0000000127067890 */ /* 0x000fe4000fffe03f */
[----:B------:R-:W-:Y:S02]  /*15e0*/  IMAD.U32 R3, RZ, RZ, UR39 ;  /* 0x00000027ff037e24 */ /* 0x000fe4000f8e00ff */
[----:B------:R-:W-:-:S04]  /*15f0*/  UISETP.NE.AND UP0, UPT, UR6, 0x9, UPT ;  /* 0x000000090600788c */ /* 0x000fc8000bf05270 */
[----:B------:R-:W-:Y:S02]  /*1600*/  USEL UR7, URZ, 0x1, UP0 ;  /* 0x000000013f077887 */ /* 0x000fe40008000000 */
[----:B------:R-:W-:Y:S02]  /*1610*/  USEL UR6, UR6, URZ, UP0 ;  /* 0x0000003f06067287 */ /* 0x000fe40008000000 */
[----:B------:R-:W-:-:S06]  /*1620*/  ULOP3.LUT UR7, UR38, UR7, URZ, 0x3c, !UPT ;  /* 0x0000000726077292 */ /* 0x000fcc000f8e3c3f */
[----:B------:R-:W-:-:S07]  /*1630*/  IMAD.U32 R7, RZ, RZ, UR7 ;  /* 0x00000007ff077e24 */ /* 0x000fce000f8e00ff */
.L_x_26:
[----:B------:R-:W-:Y:S05]  /*1640*/  @!P0 BRA `(.L_x_20) ;  /* 0x0000000000048947 */ /* 0x000fea0003800000 */
[----:B------:R-:W-:Y:S01]  /*1650*/  BPT.TRAP 0x1 ;  /* 0x000000040000795c */ /* 0x000fe20000300000 */
.L_x_20:
[----:B------:R-:W2:Y:S01]  /*1660*/  S2UR UR8, SR_CgaCtaId ;  /* 0x00000000000879c3 */ /* 0x000ea20000008800 */
[----:B------:R-:W-:Y:S01]  /*1670*/  UMOV UR7, 0x400 ;  /* 0x0000040000077882 */ /* 0x000fe20000000000 */
[----:B01----:R-:W-:Y:S01]  /*1680*/  IMAD.U32 R5, RZ, RZ, UR6 ;  /* 0x00000006ff057e24 */ /* 0x003fe2000f8e00ff */
[----:B------:R-:W-:Y:S01]  /*1690*/  SHF.L.U32 R4, R7, 0x1f, RZ ;  /* 0x0000001f07047819 */ /* 0x000fe200000006ff */
[----:B--2---:R-:W-:-:S06]  /*16a0*/  ULEA UR7, UR8, UR7, 0x18 ;  /* 0x0000000708077291 */ /* 0x004fcc000f8ec03f */
[----:B------:R-:W-:-:S04]  /*16b0*/  IMAD.U32 R6, RZ, RZ, UR7 ;  /* 0x00000007ff067e24 */ /* 0x000fc8000f8e00ff */
[----:B------:R-:W-:-:S04]  /*16c0*/  IMAD R5, R5, 0x8, R6 ;  /* 0x0000000805057824 */ /* 0x000fc800078e0206 */
[----:B------:R0:W1:Y:S01]  /*16d0*/  SYNCS.PHASECHK.TRANS64.TRYWAIT P1, [R5+URZ], R4 ;  /* 0x00000004050075a7 */ /* 0x000062000802017f */
[----:B------:R-:W-:Y:S05]  /*16e0*/  @!P0 BRA `(.L_x_21) ;  /* 0x0000000000048947 */ /* 0x000fea0003800000 */
[----:B------:R-:W-:Y:S01]  /*16f0*/  BPT.TRAP 0x1 ;  /* 0x000000040000795c */ /* 0x000fe20000300000 */
.L_x_21:
[----:B-1----:R-:W-:Y:S05]  /*1700*/  @P1 BRA `(.L_x_22) ;  /* 0x0000000000081947 */ /* 0x002fea0003800000 */
[----:B------:R-:W1:Y:S02]  /*1710*/  SYNCS.PHASECHK.TRANS64.TRYWAIT P1, [R5+URZ], R4 ;  /* 0x00000004050075a7 */ /* 0x000e64000802017f */
[----:B-1----:R-:W-:Y:S05]  /*1720*/  @!P1 BRA `(.L_x_23) ;  /* 0x0000004000cc9947 */ /* 0x002fea0003800000 */
.L_x_22:
[----:B------:R-:W-:Y:S01]  /*1730*/  ULEA UR7, UR6, UR4, 0xa ;  /* 0x0000000406077291 */ /* 0x000fe2000f8e503f */
[----:B------:R-:W-:Y:S01]  /*1740*/  WARPGROUP.ARRIVE ;  /* 0x00000000000079c5 */ /* 0x000fe20000000000 */
[----:B------:R-:W-:Y:S01]  /*1750*/  ULEA UR12, UR6, UR5, 0x9 ;  /* 0x00000005060c7291 */ /* 0x000fe2000f8e483f */
[----:B------:R-:W-:Y:S01]  /*1760*/  UMOV UR9, 0x40000040 ;  /* 0x4000004000097882 */ /* 0x000fe20000000000 */
[----:B------:R-:W-:-:S03]  /*1770*/  UMOV UR11, 0x40000040 ;  /* 0x40000040000b7882 */ /* 0x000fc60000000000 */
[----:B------:R-:W-:Y:S02]  /*1780*/  UMOV UR8, UR7 ;  /* 0x0000000700087c82 */ /* 0x000fe40008000000 */
[----:B------:R-:W-:Y:S02]  /*1790*/  UMOV UR10, UR12 ;  /* 0x0000000c000a7c82 */ /* 0x000fe40008000000 */
[----:B------:R-:W-:Y:S01]  /*17a0*/  IGMMA.64x64x32.S8.S8 R24, gdesc[UR8], R24, gsb0 ;  /* 0x01e00000081879f1 */ /* 0x000fe20008041018 */
        /* <DEDUP_REMOVED lines=23> */
[----:B------:R-:W-:Y:S01]  /*1920*/  BPT.TRAP 0x1 ;  /* 0x000000040000795c */ /* 0x000fe20000300000 */
.L_x_24:
[----:B01----:R-:W-:Y:S01]  /*1930*/  IMAD R4, R3, 0x8, R6 ;  /* 0x0000000803047824 */ /* 0x003fe200078e0206 */
[----:B------:R-:W-:-:S03]  /*1940*/  ISETP.GT.U32.AND P1, PT, R19, 0x1, PT ;  /* 0x000000011300780c */ /* 0x000fc60003f24070 */
[----:B------:R-:W-:-:S05]  /*1950*/  VIADD R4, R4, 0x48 ;  /* 0x0000004804047836 */ /* 0x000fca0000000000 */
[----:B------:R-:W-:-:S04]  /*1960*/  PRMT R4, RZ, 0x654, R4 ;  /* 0x00000654ff047816 */ /* 0x000fc80000000004 */
[----:B------:R0:W-:Y:S01]  /*1970*/  SYNCS.ARRIVE.TRANS64.RED.A1T0 RZ, [R4+URZ], RZ ;  /* 0x000000ff04ff79a7 */ /* 0x0001e2000810043f */
[----:B------:R-:W-:Y:S05]  /*1980*/  @P1 BRA `(.L_x_25) ;  /* 0x0000000000041947 */ /* 0x000fea0003800000 */
[----:B------:R-:W-:Y:S01]  /*1990*/  BPT.TRAP 0x1 ;  /* 0x000000040000795c */ /* 0x000fe20000300000 */
.L_x_25:
[----:B------:R-:W-:Y:S01]  /*19a0*/  UIADD3 UR6, UR6, 0x1, URZ ;  /* 0x0000000106067890 */ /* 0x000fe2000fffe03f */
[C---:B------:R-:W-:Y:S01]  /*19b0*/  ISETP.GT.AND P2, PT, R0.reuse, 0x1, PT ;  /* 0x000000010000780c */ /* 0x040fe20003f44270 */
[----:B------:R-:W-:Y:S02]  /*19c0*/  VIADD R3, R3, 0x1 ;  /* 0x0000000103037836 */ /* 0x000fe40000000000 */
[----:B------:R-:W-:Y:S01]  /*19d0*/  UISETP.NE.AND UP0, UPT, UR6, 0x9, UPT ;  /* 0x000000090600788c */ /* 0x000fe2000bf05270 */
[----:B------:R-:W-:Y:S02]  /*19e0*/  VIADD R0, R0, 0xffffffff ;  /* 0xffffffff00007836 */ /* 0x000fe40000000000 */
[C---:B------:R-:W-:Y:S01]  /*19f0*/  ISETP.NE.AND P1, PT, R3.reuse, 0x9, PT ;  /* 0x000000090300780c */ /* 0x040fe20003f25270 */
[----:B------:R-:W-:Y:S02]  /*1a00*/  USEL UR7, URZ, 0x1, UP0 ;  /* 0x000000013f077887 */ /* 0x000fe40008000000 */
[----:B------:R-:W-:Y:S01]  /*1a10*/  USEL UR6, UR6, URZ, UP0 ;  /* 0x0000003f06067287 */ /* 0x000fe20008000000 */
[----:B------:R-:W-:-:S03]  /*1a20*/  SEL R3, R3, RZ, P1 ;  /* 0x000000ff03037207 */ /* 0x000fc60000800000 */
[----:B------:R-:W-:Y:S01]  /*1a30*/  LOP3.LUT R7, R7, UR7, RZ, 0x3c, !PT ;  /* 0x0000000707077c12 */ /* 0x000fe2000f8e3cff */
[----:B------:R-:W-:Y:S07]  /*1a40*/  @P2 BRA `(.L_x_26) ;  /* 0xfffffff800fc2947 */ /* 0x000fee000383ffff */
.L_x_19:
[----:B------:R-:W2:Y:S02]  /*1a50*/  LDC R0, c[0x0][0x28c] ;  /* 0x0000a300ff007b82 */ /* 0x000ea40000000800 */
[----:B--2---:R-:W-:-:S13]  /*1a60*/  ISETP.GE.AND P1, PT, R0, 0x1, PT ;  /* 0x000000010000780c */ /* 0x004fda0003f26270 */
[----:B------:R-:W-:Y:S05]  /*1a70*/  @!P1 BRA `(.L_x_27) ;  /* 0x0000000000409947 */ /* 0x000fea0003800000 */
[----:B------:R-:W-:Y:S05]  /*1a80*/  @!P0 BRA `(.L_x_28) ;  /* 0x0000000000048947 */ /* 0x000fea0003800000 */
[----:B------:R-:W-:Y:S01]  /*1a90*/  BPT.TRAP 0x1 ;  /* 0x000000040000795c */ /* 0x000fe20000300000 */
.L_x_28:
[----:B------:R-:W-:Y:S01]  /*1aa0*/  UISETP.LT.AND UP0, UPT, UR40, 0x1, UPT ;  /* 0x000000012800788c */ /* 0x000fe2000bf01270 */
[----:B------:R-:W-:-:S03]  /*1ab0*/  ISETP.GT.U32.AND P0, PT, R19, 0x1, PT ;  /* 0x000000011300780c */ /* 0x000fc60003f04070 */
[----:B------:R-:W-:-:S04]  /*1ac0*/  USEL UR6, UR40, 0x1, UP0 ;  /* 0x0000000128067887 */ /* 0x000fc80008000000 */
[----:B------:R-:W-:-:S04]  /*1ad0*/  UIADD3 UR6, UR39, UR40, -UR6 ;  /* 0x0000002827067290 */ /* 0x000fc8000fffe806 */
[----:B------:R-:W-:-:S04]  /*1ae0*/  UIMAD.WIDE.U32 UR4, UR6, 0x38e38e39, URZ ;  /* 0x38e38e39060478a5 */ /* 0x000fc8000f8e003f */
[----:B------:R-:W-:-:S04]  /*1af0*/  USHF.R.U32.HI UR4, URZ, 0x1, UR5 ;  /* 0x000000013f047899 */ /* 0x000fc80008011605 */
[----:B------:R-:W-:-:S06]  /*1b00*/  UIMAD UR6, UR4, -0x9, UR6 ;  /* 0xfffffff7040678a4 */ /* 0x000fcc000f8e0206 */
[----:B------:R-:W-:-:S04]  /*1b10*/  IMAD.U32 R3, RZ, RZ, UR6 ;  /* 0x00000006ff037e24 */ /* 0x000fc8000f8e00ff */
[----:B------:R-:W-:-:S04]  /*1b20*/  IMAD R0, R3, 0x8, R6 ;  /* 0x0000000803007824 */ /* 0x000fc800078e0206 */
[----:B------:R-:W-:-:S05]  /*1b30*/  VIADD R0, R0, 0x48 ;  /* 0x0000004800007836 */ /* 0x000fca0000000000 */
[----:B------:R-:W-:-:S04]  /*1b40*/  PRMT R0, RZ, 0x654, R0 ;  /* 0x00000654ff007816 */ /* 0x000fc80000000000 */
[----:B------:R2:W-:Y:S01]  /*1b50*/  SYNCS.ARRIVE.TRANS64.RED.A1T0 RZ, [R0+URZ], RZ ;  /* 0x000000ff00ff79a7 */ /* 0x0005e2000810043f */
[----:B------:R-:W-:Y:S05]  /*1b60*/  @P0 BRA `(.L_x_27) ;  /* 0x0000000000040947 */ /* 0x000fea0003800000 */
[----:B------:R-:W-:Y:S01]  /*1b70*/  BPT.TRAP 0x1 ;  /* 0x000000040000795c */ /* 0x000fe20000300000 */
.L_x_27:
[----:B------:R-:W3:Y:S01]  /*1b80*/  LDC R8, c[0x0][0x288] ;  /* 0x0000a200ff087b82 */ /* 0x000ee20000000800 */
[----:B01----:R-:W-:Y:S01]  /*1b90*/  LOP3.LUT R4, R18, 0x60, RZ, 0xc0, !PT ;  /* 0x0000006012047812 */ /* 0x003fe200078ec0ff */
[----:B------:R-:W-:Y:S01]  /*1ba0*/  IMAD.SHL.U32 R7, R58, 0x40, RZ ;  /* 0x000000403a077824 */ /* 0x000fe200078e00ff */
[----:B------:R-:W-:Y:S01]  /*1bb0*/  UIADD3 UR39, UR40, UR39, URZ ;  /* 0x0000002728277290 */ /* 0x000fe2000fffe03f */
[----:B--2---:R-:W-:Y:S01]  /*1bc0*/  SHF.R.U32.HI R0, RZ, 0x2, R18 ;  /* 0x00000002ff007819 */ /* 0x004fe20000011612 */
[----:B------:R-:W-:Y:S01]  /*1bd0*/  IMAD.SHL.U32 R13, R57, 0x80, RZ ;  /* 0x00000080390d7824 */ /* 0x000fe200078e00ff */
[----:B------:R-:W-:Y:S01]  /*1be0*/  SHF.R.U32.HI R6, RZ, 0x1, R4 ;  /* 0x00000001ff067819 */ /* 0x000fe20000011604 */
[----:B------:R-:W-:Y:S01]  /*1bf0*/  UISETP.GT.U32.AND UP0, UPT, UR39, 0x8, UPT ;  /* 0x000000082700788c */ /* 0x000fe2000bf04070 */
[----:B------:R-:W-:Y:S01]  /*1c00*/  LOP3.LUT R4, R18, 0x3, RZ, 0xc0, !PT ;  /* 0x0000000312047812 */ /* 0x000fe200078ec0ff */
[----:B------:R-:W-:Y:S01]  /*1c10*/  ULDC UR7, c[0x0][0x284] ;  /* 0x0000a10000077ab9 */ /* 0x000fe20000000800 */
[----:B------:R-:W-:Y:S01]  /*1c20*/  SHF.R.U32.HI R5, RZ, 0x7, R18 ;  /* 0x00000007ff057819 */ /* 0x000fe20000011612 */
[----:B------:R-:W-:Y:S01]  /*1c30*/  UISETP.LT.U32.AND UP0, UPT, UR40, 0x9, UP0 ;  /* 0x000000092800788c */ /* 0x000fe20008701070 */
[----:B------:R-:W-:Y:S01]  /*1c40*/  LOP3.LUT R3, R0, 0x7, RZ, 0xc0, !PT ;  /* 0x0000000700037812 */ /* 0x000fe200078ec0ff */
[----:B------:R-:W-:Y:S01]  /*1c50*/  UISETP.GE.U32.AND UP1, UPT, UR40, 0x9, UPT ;  /* 0x000000092800788c */ /* 0x000fe2000bf26070 */
[----:B------:R-:W-:Y:S01]  /*1c60*/  LOP3.LUT R0, R5, 0x1, RZ, 0xc0, !PT ;  /* 0x0000000105007812 */ /* 0x000fe200078ec0ff */
[----:B------:R-:W-:Y:S01]  /*1c70*/  ULDC.64 UR8, c[0x0][0x5d0] ;  /* 0x0001740000087ab9 */ /* 0x000fe20000000a00 */
[----:B------:R-:W-:Y:S01]  /*1c80*/  SHF.R.S32.HI R14, RZ, 0x1f, R59 ;  /* 0x0000001fff0e7819 */ /* 0x000fe2000001143b */
[----:B------:R-:W-:Y:S01]  /*1c90*/  UIMAD.WIDE.U32 UR4, UR39, 0x38e38e39, URZ ;  /* 0x38e38e39270478a5 */ /* 0x000fe2000f8e003f */
[----:B------:R-:W-:Y:S01]  /*1ca0*/  IADD3 R5, RZ, -R6, -R3 ;  /* 0x80000006ff057210 */ /* 0x000fe20007ffe803 */
[----:B------:R-:W-:Y:S01]  /*1cb0*/  IMAD.SHL.U32 R10, R0, 0x40, RZ ;  /* 0x00000040000a7824 */ /* 0x000fe200078e00ff */
[----:B------:R-:W-:-:S02]  /*1cc0*/  USEL UR6, URZ, 0x1, !UP0 ;  /* 0x000000013f067887 */ /* 0x000fc4000c000000 */
[----:B------:R-:W-:Y:S01]  /*1cd0*/  USHF.R.U32.HI UR4, URZ, 0x1, UR5 ;  /* 0x000000013f047899 */ /* 0x000fe20008011605 */
[----:B------:R-:W-:Y:S01]  /*1ce0*/  IMAD R0, R0, -0x40, R5 ;  /* 0xffffffc000007824 */ /* 0x000fe200078e0205 */
[----:B---3--:R-:W-:Y:S01]  /*1cf0*/  ISETP.GE.AND P0, PT, R7, R8, PT ;  /* 0x000000080700720c */ /* 0x008fe20003f06270 */
[----:B------:R-:W-:Y:S01]  /*1d00*/  IMAD R12, R4, -0x2, R8 ;  /* 0xfffffffe040c7824 */ /* 0x000fe200078e0208 */
[----:B------:R-:W-:Y:S01]  /*1d10*/  ULOP3.LUT UR38, UR38, UR6, URZ, 0x3c, !UPT ;  /* 0x0000000626267292 */ /* 0x000fe2000f8e3c3f */
[----:B------:R-:W-:Y:S01]  /*1d20*/  IMAD.SHL.U32 R8, R18, 0x2, RZ ;  /* 0x0000000212087824 */ /* 0x000fe200078e00ff */
[----:B------:R-:W-:Y:S01]  /*1d30*/  ISETP.GE.OR P0, PT, R13, UR7, P0 ;  /* 0x000000070d007c0c */ /* 0x000fe20008706670 */
[----:B------:R-:W-:Y:S01]  /*1d40*/  IMAD R4, R14, UR8, RZ ;  /* 0x000000080e047c24 */ /* 0x000fe2000f8e02ff */
[----:B------:R-:W-:Y:S01]  /*1d50*/  LOP3.LUT R3, R10, 0x40, R3, 0xe2, !PT ;  /* 0x000000400a037812 */ /* 0x000fe200078ee203 */
[----:B------:R-:W-:Y:S01]  /*1d60*/  IMAD.WIDE R10, R57, 0x80, RZ ;  /* 0x00000080390a7825 */ /* 0x000fe200078e02ff */
[----:B------:R-:W-:Y:S01]  /*1d70*/  LOP3.LUT R8, R7, 0x6, R8, 0xf8, !PT ;  /* 0x0000000607087812 */ /* 0x000fe200078ef808 */
[----:B------:R-:W-:Y:S01]  /*1d80*/  UIMAD UR39, UR4, -0x9, UR39 ;  /* 0xfffffff7042778a4 */ /* 0x000fe2000f8e0227 */
[----:B------:R-:W-:Y:S01]  /*1d90*/  IADD3 R20, -R13, UR7, R0 ;  /* 0x000000070d147c10 */ /* 0x000fe2000fffe100 */
[----:B------:R-:W-:Y:S01]  /*1da0*/  IMAD R15, R59, UR9, R4 ;  /* 0x000000093b0f7c24 */ /* 0x000fe2000f8e0204 */
[----:B------:R-:W-:Y:S01]  /*1db0*/  SHF.R.S32.HI R9, RZ, 0x1f, R8 ;  /* 0x0000001fff097819 */ /* 0x000fe20000011408 */
[----:B------:R-:W-:Y:S01]  /*1dc0*/  @UP1 ULOP3.LUT UR38, UR38, 0x1, UR4, 0x78, !UPT ;  /* 0x0000000126261892 */ /* 0x000fe2000f8e7804 */
[----:B------:R-:W-:Y:S01]  /*1dd0*/  LOP3.LUT R65, R10, R3, R6, 0xfe, !PT ;  /* 0x000000030a417212 */ /* 0x000fe200078efe06 */
[----:B------:R-:W-:-:S02]  /*1de0*/  IMAD.IADD R58, R12, 0x1, -R7 ;  /* 0x000000010c3a7824 */ /* 0x000fc400078e0a07 */
[----:B------:R-:W-:-:S04]  /*1df0*/  IMAD.WIDE.U32 R4, R59, UR8, R8 ;  /* 0x000000083b047c25 */ /* 0x000fc8000f8e0008 */
[----:B------:R-:W-:Y:S02]  /*1e00*/  IMAD.IADD R5, R5, 0x1, R15 ;  /* 0x0000000105057824 */ /* 0x000fe400078e020f */
[----:B------:R-:W-:Y:S01]  /*1e10*/  IMAD.MOV.U32 R57, RZ, RZ, -0x1 ;  /* 0xffffffffff397424 */ /* 0x000fe200078e00ff */
[----:B------:R-:W-:Y:S06]  /*1e20*/  @P0 BRA `(.L_x_29) ;  /* 0x0000001c00100947 */ /* 0x000fec0003800000 */
[----:B------:R-:W0:Y:S01]  /*1e30*/  LDC.64 R12, c[0x0][0x5c8] ;  /* 0x00017200ff0c7b82 */ /* 0x000e220000000a00 */
[----:B------:R-:W-:Y:S01]  /*1e40*/  ULDC.64 UR4, c[0x0][0x5c0] ;  /* 0x0001700000047ab9 */ /* 0x000fe20000000a00 */
[----:B------:R-:W-:Y:S01]  /*1e50*/  BSSY B0, `(.L_x_29) ;  /* 0x00001c1000007945 */ /* 0x000fe20003800000 */
[-C--:B0-----:R-:W-:Y:S02]  /*1e60*/  IMAD R0, R11, R12.reuse, RZ ;  /* 0x0000000c0b007224 */ /* 0x081fe400078e02ff */
[----:B------:R-:W-:-:S04]  /*1e70*/  IMAD.WIDE.U32 R4, R65, R12, R4 ;  /* 0x0000000c41047225 */ /* 0x000fc800078e0004 */
[----:B------:R-:W-:Y:S01]  /*1e80*/  IMAD R3, R65, R13, R0 ;  /* 0x0000000d41037224 */ /* 0x000fe200078e0200 */
[----:B------:R-:W-:-:S03]  /*1e90*/  IADD3 R6, P0, R4, UR4, RZ ;  /* 0x0000000404067c10 */ /* 0x000fc6000ff1e0ff */
[----:B------:R-:W-:Y:S01]  /*1ea0*/  IMAD.IADD R3, R5, 0x1, R3 ;  /* 0x0000000105037824 */ /* 0x000fe200078e0203 */
[----:B------:R-:W-:-:S04]  /*1eb0*/  LEA R4, P1, R12, R6, 0x3 ;  /* 0x000000060c047211 */ /* 0x000fc800078218ff */
[----:B------:R-:W-:Y:S02]  /*1ec0*/  IADD3.X R7, R3, UR5, RZ, P0, !PT ;  /* 0x0000000503077c10 */ /* 0x000fe400087fe4ff */
[----:B-----5:R-:W-:Y:S02]  /*1ed0*/  ISETP.NE.AND P0, PT, R23, RZ, PT ;  /* 0x000000ff1700720c */ /* 0x020fe40003f05270 */
[----:B------:R-:W-:-:S11]  /*1ee0*/  LEA.HI.X R5, R12, R7, R13, 0x3, P1 ;  /* 0x000000070c057211 */ /* 0x000fd600008f1c0d */
[----:B------:R-:W-:Y:S05]  /*1ef0*/  @!P0 BRA `(.L_x_30) ;  /* 0x0000001400188947 */ /* 0x000fea0003800000 */
[----:B------:R-:W0:Y:S01]  /*1f00*/  LDC.64 R60, c[0x0][0x5b0] ;  /* 0x00016c00ff3c7b82 */ /* 0x000e220000000a00 */
[----:B------:R-:W-:Y:S01]  /*1f10*/  ULDC.64 UR4, c[0x0][0x5b8] ;  /* 0x00016e0000047ab9 */ /* 0x000fe20000000a00 */
[----:B------:R-:W-:Y:S01]  /*1f20*/  ISETP.GE.AND P3, PT, R58, 0x1, PT ;  /* 0x000000013a00780c */ /* 0x000fe20003f66270 */
[----:B------:R-:W-:Y:S01]  /*1f30*/  IMAD R0, R14, UR4, RZ ;  /* 0x000000040e007c24 */ /* 0x000fe2000f8e02ff */
[----:B------:R-:W-:Y:S01]  /*1f40*/  BSSY B1, `(.L_x_31) ;  /* 0x000000e000017945 */ /* 0x000fe20003800000 */
[C---:B------:R-:W-:Y:S01]  /*1f50*/  IMAD.WIDE.U32 R14, R59.reuse, UR4, R8 ;  /* 0x000000043b0e7c25 */ /* 0x040fe2000f8e0008 */
[----:B------:R-:W-:Y:S02]  /*1f60*/  ISETP.LT.OR P1, PT, R20, 0x1, !P3 ;  /* 0x000000011400780c */ /* 0x000fe40005f21670 */
[----:B------:R-:W1:Y:S01]  /*1f70*/  LDC.64 R62, c[0x0][0x5a8] ;  /* 0x00016a00ff3e7b82 */ /* 0x000e620000000a00 */
[----:B------:R-:W-:Y:S02]  /*1f80*/  IMAD R13, R59, UR5, R0 ;  /* 0x000000053b0d7c24 */ /* 0x000fe4000f8e0200 */
[----:B------:R-:W-:-:S02]  /*1f90*/  IMAD.MOV.U32 R12, RZ, RZ, R14 ;  /* 0x000000ffff0c7224 */ /* 0x000fc400078e000e */
[----:B------:R-:W-:Y:S02]  /*1fa0*/  IMAD.IADD R13, R15, 0x1, R13 ;  /* 0x000000010f0d7824 */ /* 0x000fe400078e020d */
[-C--:B0-----:R-:W-:Y:S02]  /*1fb0*/  IMAD R10, R11, R60.reuse, RZ ;  /* 0x0000003c0b0a7224 */ /* 0x081fe400078e02ff */
[----:B------:R-:W-:-:S04]  /*1fc0*/  IMAD.WIDE.U32 R8, R65, R60, R12 ;  /* 0x0000003c41087225 */ /* 0x000fc800078e000c */
[----:B------:R-:W-:Y:S01]  /*1fd0*/  IMAD R21, R65, R61, R10 ;  /* 0x0000003d41157224 */ /* 0x000fe200078e020a */
[----:B-1----:R-:W-:-:S04]  /*1fe0*/  IADD3 R8, P0, R8, R62, RZ ;  /* 0x0000003e08087210 */ /* 0x002fc80007f1e0ff */
[----:B------:R-:W-:Y:S01]  /*1ff0*/  IADD3.X R9, R63, R9, R21, P0, !PT ;  /* 0x000000093f097210 */ /* 0x000fe200007fe415 */
[----:B------:R-:W-:Y:S08]  /*2000*/  @P1 BRA `(.L_x_32) ;  /* 0x0000000000041947 */ /* 0x000ff00003800000 */
[----:B------:R0:W5:Y:S02]  /*2010*/  LDG.E.U8 R56, desc[UR36][R8.64] ;  /* 0x0000002408387981 */ /* 0x000164000c1e1100 */
.L_x_32:
[----:B------:R-:W-:Y:S05]  /*2020*/  BSYNC B1 ;  /* 0x0000000000017941 */ /* 0x000fea0003800000 */
.L_x_31:
[----:B-----5:R-:W-:Y:S01]  /*2030*/  LOP3.LUT R0, R56, 0xffff, RZ, 0xc0, !PT ;  /* 0x0000ffff38007812 */ /* 0x020fe200078ec0ff */
[----:B------:R-:W-:Y:S01]  /*2040*/  IMAD.SHL.U32 R10, R60, 0x8, RZ ;  /* 0x000000083c0a7824 */ /* 0x000fe200078e00ff */
[----:B------:R-:W-:Y:S01]  /*2050*/  ISETP.GE.AND P2, PT, R58, 0x2, PT ;  /* 0x000000023a00780c */ /* 0x000fe20003f46270 */
[----:B------:R-:W-:Y:S01]  /*2060*/  BSSY B1, `(.L_x_33) ;  /* 0x000000e000017945 */ /* 0x000fe20003800000 */
[----:B------:R-:W-:Y:S02]  /*2070*/  PRMT R0, R0, 0x8880, RZ ;  /* 0x0000888000007816 */ /* 0x000fe400000000ff */
[----:B------:R-:W-:Y:S02]  /*2080*/  ISETP.LT.OR P0, PT, R20, 0x1, !P2 ;  /* 0x000000011400780c */ /* 0x000fe40005701670 */
[----:B------:R-:W-:Y:S01]  /*2090*/  SHF.L.U64.HI R11, R60, 0x3, R61 ;  /* 0x000000033c0b7819 */ /* 0x000fe2000001023d */
[----:B------:R-:W-:-:S04]  /*20a0*/  IMAD R3, R0, R23, RZ ;  /* 0x0000001700037224 */ /* 0x000fc800078e02ff */
[----:B------:R-:W-:Y:S02]  /*20b0*/  @!P1 IMAD R15, R24, R22, R3 ;  /* 0x00000016180f9224 */ /* 0x000fe400078e0203 */
[----:B------:R-:W-:-:S03]  /*20c0*/  IMAD.WIDE.U32 R10, R65, R60, R10 ;  /* 0x0000003c410a7225 */ /* 0x000fc600078e000a */
[----:B------:R1:W-:Y:S01]  /*20d0*/  @!P1 STG.E.U8 desc[UR36][R6.64], R15 ;  /* 0x0000000f06009986 */ /* 0x0003e2000c101124 */
[----:B------:R-:W-:Y:S01]  /*20e0*/  IADD3 R10, P4, P5, R14, R62, R10 ;  /* 0x0000003e0e0a7210 */ /* 0x000fe20007d9e00a */
[----:B------:R-:W-:Y:S01]  /*20f0*/  IMAD.IADD R14, R21, 0x1, R11 ;  /* 0x00000001150e7824 */ /* 0x000fe200078e020b */
[----:B------:R-:W-:Y:S11]  /*2100*/  @P0 BRA `(.L_x_34) ;  /* 0x00000000000c0947 */ /* 0x000ff60003800000 */
[----:B------:R-:W2:Y:S02]  /*2110*/  LDG.E.U8 R56, desc[UR36][R8.64+0x1] ;  /* 0x0000012408387981 */ /* 0x000ea4000c1e1100 */
[----:B--2---:R-:W-:-:S05]  /*2120*/  PRMT R0, R56, 0x8880, RZ ;  /* 0x0000888038007816 */ /* 0x004fca00000000ff */
[----:B------:R-:W-:-:S07]  /*2130*/  IMAD R3, R0, R23, RZ ;  /* 0x0000001700037224 */ /* 0x000fce00078e02ff */
.L_x_34:
[----:B------:R-:W-:Y:S05]  /*2140*/  BSYNC B1 ;  /* 0x0000000000017941 */ /* 0x000fea0003800000 */
.L_x_33:
[----:B------:R-:W-:Y:S01]  /*2150*/  ISETP.LT.OR P3, PT, R20, 0x9, !P3 ;  /* 0x000000091400780c */ /* 0x000fe20005f61670 */
[----:B------:R-:W-:Y:S01]  /*2160*/  @!P0 IMAD R25, R25, R22, R3 ;  /* 0x0000001619198224 */ /* 0x000fe200078e0203 */
[C---:B------:R-:W-:Y:S01]  /*2170*/  ISETP.GE.AND P1, PT, R58.reuse, 0x9, PT ;  /* 0x000000093a00780c */ /* 0x040fe20003f26270 */
[----:B------:R-:W-:Y:S01]  /*2180*/  BSSY B1, `(.L_x_35) ;  /* 0x000000b000017945 */ /* 0x000fe20003800000 */
[----:B------:R-:W-:Y:S02]  /*2190*/  IADD3.X R11, R13, R63, R14, P4, P5 ;  /* 0x0000003f0d0b7210 */ /* 0x000fe400027ea40e */
[----:B------:R2:W-:Y:S01]  /*21a0*/  @!P0 STG.E.U8 desc[UR36][R6.64+0x1], R25 ;  /* 0x0000011906008986 */ /* 0x0005e2000c101124 */
[----:B------:R-:W-:Y:S02]  /*21b0*/  ISETP.GE.AND P0, PT, R58, 0xa, PT ;  /* 0x0000000a3a00780c */ /* 0x000fe40003f06270 */
[C---:B------:R-:W-:Y:S02]  /*21c0*/  ISETP.LT.OR P2, PT, R20.reuse, 0x9, !P2 ;  /* 0x000000091400780c */ /* 0x040fe40005741670 */
[----:B------:R-:W-:-:S02]  /*21d0*/  ISETP.LT.OR P5, PT, R20, 0x1, !P1 ;  /* 0x000000011400780c */ /* 0x000fc40004fa1670 */
[----:B------:R-:W-:Y:S01]  /*21e0*/  ISETP.LT.OR P4, PT, R20, 0x1, !P0 ;  /* 0x000000011400780c */ /* 0x000fe20004781670 */
[----:B------:R-:W-:-:S12]  /*21f0*/  @P3 BRA `(.L_x_36) ;  /* 0x00000000000c3947 */ /* 0x000fd80003800000 */
[----:B------:R-:W3:Y:S02]  /*2200*/  LDG.E.U8 R56, desc[UR36][R10.64] ;  /* 0x000000240a387981 */ /* 0x000ee4000c1e1100 */
[----:B---3--:R-:W-:-:S05]  /*2210*/  PRMT R0, R56, 0x8880, RZ ;  /* 0x0000888038007816 */ /* 0x008fca00000000ff */
[----:B------:R-:W-:-:S07]  /*2220*/  IMAD R3, R0, R23, RZ ;  /* 0x0000001700037224 */ /* 0x000fce00078e02ff */
.L_x_36:
[----:B------:R-:W-:Y:S05]  /*2230*/  BSYNC B1 ;  /* 0x0000000000017941 */ /* 0x000fea0003800000 */
.L_x_35:
[----:B------:R-:W-:Y:S01]  /*2240*/  @!P3 IMAD R13, R26, R22, R3 ;  /* 0x000000161a0db224 */ /* 0x000fe200078e0203 */
[----:B------:R-:W-:Y:S04]  /*2250*/  BSSY B1, `(.L_x_37) ;  /* 0x0000006000017945 */ /* 0x000fe80003800000 */
[----:B------:R3:W-:Y:S01]  /*2260*/  @!P3 STG.E.U8 desc[UR36][R4.64], R13 ;  /* 0x0000000d0400b986 */ /* 0x0007e2000c101124 */
[----:B------:R-:W-:Y:S05]  /*2270*/  @P2 BRA `(.L_x_38) ;  /* 0x00000000000c2947 */ /* 0x000fea0003800000 */
[----:B------:R-:W4:Y:S02]  /*2280*/  LDG.E.U8 R56, desc[UR36][R10.64+0x1] ;  /* 0x000001240a387981 */ /* 0x000f24000c1e1100 */
[----:B----4-:R-:W-:-:S05]  /*2290*/  PRMT R0, R56, 0x8880, RZ ;  /* 0x0000888038007816 */ /* 0x010fca00000000ff */
[----:B------:R-:W-:-:S07]  /*22a0*/  IMAD R3, R0, R23, RZ ;  /* 0x0000001700037224 */ /* 0x000fce00078e02ff */
.L_x_38:
[----:B------:R-:W-:Y:S05]  /*22b0*/  BSYNC B1 ;  /* 0x0000000000017941 */ /* 0x000fea0003800000 */
.L_x_37:
[----:B------:R-:W-:Y:S01]  /*22c0*/  @!P2 IMAD R27, R27, R22, R3 ;  /* 0x000000161b1ba224 */ /* 0x000fe200078e0203 */
[----:B------:R-:W-:Y:S04]  /*22d0*/  BSSY B1, `(.L_x_39) ;  /* 0x0000006000017945 */ /* 0x000fe80003800000 */
[----:B------:R4:W-:Y:S01]  /*22e0*/  @!P2 STG.E.U8 desc[UR36][R4.64+0x1], R27 ;  /* 0x0000011b0400a986 */ /* 0x0009e2000c101124 */
[----:B------:R-:W-:Y:S05]  /*22f0*/  @P5 BRA `(.L_x_40) ;  /* 0x00000000000c5947 */ /* 0x000fea0003800000 */
[----:B------:R-:W5:Y:S02]  /*2300*/  LDG.E.U8 R56, desc[UR36][R8.64+0x8] ;  /* 0x0000082408387981 */ /* 0x000f64000c1e1100 */
[----:B-----5:R-:W-:-:S05]  /*2310*/  PRMT R0, R56, 0x8880, RZ ;  /* 0x0000888038007816 */ /* 0x020fca00000000ff */
[----:B------:R-:W-:-:S07]  /*2320*/  IMAD R3, R0, R23, RZ ;  /* 0x0000001700037224 */ /* 0x000fce00078e02ff */
.L_x_40:
[----:B------:R-:W-:Y:S05]  /*2330*/  BSYNC B1 ;  /* 0x0000000000017941 */ /* 0x000fea0003800000 */
.L_x_39:
[----:B---3--:R-:W-:Y:S01]  /*2340*/  @!P5 IMAD R13, R28, R22, R3 ;  /* 0x000000161c0dd224 */ /* 0x008fe200078e0203 */
[----:B------:R-:W-:Y:S04]  /*2350*/  BSSY B1, `(.L_x_41) ;  /* 0x0000006000017945 */ /* 0x000fe80003800000 */
[----:B------:R3:W-:Y:S01]  /*2360*/  @!P5 STG.E.U8 desc[UR36][R6.64+0x8], R13 ;  /* 0x0000080d0600d986 */ /* 0x0007e2000c101124 */
[----:B------:R-:W-:Y:S05]  /*2370*/  @P4 BRA `(.L_x_42) ;  /* 0x00000000000c4947 */ /* 0x000fea0003800000 */
[----:B------:R-:W5:Y:S02]  /*2380*/  LDG.E.U8 R56, desc[UR36][R8.64+0x9] ;  /* 0x0000092408387981 */ /* 0x000f64000c1e1100 */
[----:B-----5:R-:W-:-:S05]  /*2390*/  PRMT R0, R56, 0x8880, RZ ;  /* 0x0000888038007816 */ /* 0x020fca00000000ff */
[----:B------:R-:W-:-:S07]  /*23a0*/  IMAD R3, R0, R23, RZ ;  /* 0x0000001700037224 */ /* 0x000fce00078e02ff */
.L_x_42:
[----:B------:R-:W-:Y:S05]  /*23b0*/  BSYNC B1 ;  /* 0x0000000000017941 */ /* 0x000fea0003800000 */
.L_x_41:
[----:B------:R-:W-:Y:S01]  /*23c0*/  ISETP.LT.OR P1, PT, R20, 0x9, !P1 ;  /* 0x000000091400780c */ /* 0x000fe20004f21670 */
[----:B------:R-:W-:Y:S01]  /*23d0*/  @!P4 IMAD R29, R29, R22, R3 ;  /* 0x000000161d1dc224 */ /* 0x000fe200078e0203 */
[C---:B------:R-:W-:Y:S01]  /*23e0*/  ISETP.GE.AND P3, PT, R58.reuse, 0x11, PT ;  /* 0x000000113a00780c */ /* 0x040fe20003f66270 */
[----:B------:R-:W-:Y:S01]  /*23f0*/  BSSY B1, `(.L_x_43) ;  /* 0x000000a000017945 */ /* 0x000fe20003800000 */
[----:B------:R-:W-:Y:S02]  /*2400*/  ISETP.GE.AND P2, PT, R58, 0x12, PT ;  /* 0x000000123a00780c */ /* 0x000fe40003f46270 */
[----:B------:R0:W-:Y:S01]  /*2410*/  @!P4 STG.E.U8 desc[UR36][R6.64+0x9], R29 ;  /* 0x0000091d0600c986 */ /* 0x0001e2000c101124 */
[C---:B------:R-:W-:Y:S02]  /*2420*/  ISETP.LT.OR P0, PT, R20.reuse, 0x9, !P0 ;  /* 0x000000091400780c */ /* 0x040fe40004701670 */
[C---:B------:R-:W-:Y:S02]  /*2430*/  ISETP.LT.OR P5, PT, R20.reuse, 0x1, !P3 ;  /* 0x000000011400780c */ /* 0x040fe40005fa1670 */
[----:B------:R-:W-:-:S02]  /*2440*/  ISETP.LT.OR P4, PT, R20, 0x1, !P2 ;  /* 0x000000011400780c */ /* 0x000fc40005781670 */
[----:B------:R-:W-:Y:S11]  /*2450*/  @P1 BRA `(.L_x_44) ;  /* 0x00000000000c1947 */ /* 0x000ff60003800000 */
[----:B------:R-:W5:Y:S02]  /*2460*/  LDG.E.U8 R56, desc[UR36][R10.64+0x8] ;  /* 0x000008240a387981 */ /* 0x000f64000c1e1100 */
[----:B-----5:R-:W-:-:S05]  /*2470*/  PRMT R0, R56, 0x8880, RZ ;  /* 0x0000888038007816 */ /* 0x020fca00000000ff */
[----:B------:R-:W-:-:S07]  /*2480*/  IMAD R3, R0, R23, RZ ;  /* 0x0000001700037224 */ /* 0x000fce00078e02ff */
.L_x_44:
[----:B------:R-:W-:Y:S05]  /*2490*/  BSYNC B1 ;  /* 0x0000000000017941 */ /* 0x000fea0003800000 */
.L_x_43:
[----:B---3--:R-:W-:Y:S01]  /*24a0*/  @!P1 IMAD R13, R30, R22, R3 ;  /* 0x000000161e0d9224 */ /* 0x008fe200078e0203 */
[----:B------:R-:W-:Y:S04]  /*24b0*/  BSSY B1, `(.L_x_45) ;  /* 0x0000006000017945 */ /* 0x000fe80003800000 */
[----:B------:R3:W-:Y:S01]  /*24c0*/  @!P1 STG.E.U8 desc[UR36][R4.64+0x8], R13 ;  /* 0x0000080d04009986 */ /* 0x0007e2000c101124 */
[----:B------:R-:W-:Y:S05]  /*24d0*/  @P0 BRA `(.L_x_46) ;  /* 0x00000000000c0947 */ /* 0x000fea0003800000 */
[----:B------:R-:W5:Y:S02]  /*24e0*/  LDG.E.U8 R56, desc[UR36][R10.64+0x9] ;  /* 0x000009240a387981 */ /* 0x000f64000c1e1100 */
[----:B-----5:R-:W-:-:S05]  /*24f0*/  PRMT R0, R56, 0x8880, RZ ;  /* 0x0000888038007816 */ /* 0x020fca00000000ff */
[----:B------:R-:W-:-:S07]  /*2500*/  IMAD R3, R0, R23, RZ ;  /* 0x0000001700037224 */ /* 0x000fce00078e02ff */
.L_x_46:
[----:B------:R-:W-:Y:S05]  /*2510*/  BSYNC B1 ;  /* 0x0000000000017941 */ /* 0x000fea0003800000 */
.L_x_45:
[----:B------:R-:W-:Y:S01]  /*2520*/  @!P0 IMAD R31, R31, R22, R3 ;  /* 0x000000161f1f8224 */ /* 0x000fe200078e0203 */
[----:B------:R-:W-:Y:S04]  /*2530*/  BSSY B1, `(.L_x_47) ;  /* 0x0000006000017945 */ /* 0x000fe80003800000 */
[----:B------:R0:W-:Y:S01]  /*2540*/  @!P0 STG.E.U8 desc[UR36][R4.64+0x9], R31 ;  /* 0x0000091f04008986 */ /* 0x0001e2000c101124 */
[----:B------:R-:W-:Y:S05]  /*2550*/  @P5 BRA `(.L_x_48) ;  /* 0x00000000000c5947 */ /* 0x000fea0003800000 */
[----:B------:R-:W5:Y:S02]  /*2560*/  LDG.E.U8 R56, desc[UR36][R8.64+0x10] ;  /* 0x0000102408387981 */ /* 0x000f64000c1e1100 */
[----:B-----5:R-:W-:-:S05]  /*2570*/  PRMT R0, R56, 0x8880, RZ ;  /* 0x0000888038007816 */ /* 0x020fca00000000ff */
[----:B------:R-:W-:-:S07]  /*2580*/  IMAD R3, R0, R23, RZ ;  /* 0x0000001700037224 */ /* 0x000fce00078e02ff */
.L_x_48:
[----:B------:R-:W-:Y:S05]  /*2590*/  BSYNC B1 ;  /* 0x0000000000017941 */ /* 0x000fea0003800000 */
.L_x_47:
[----:B---3--:R-:W-:Y:S01]  /*25a0*/  @!P5 IMAD R13, R32, R22, R3 ;  /* 0x00000016200dd224 */ /* 0x008fe200078e0203 */
[----:B------:R-:W-:Y:S04]  /*25b0*/  BSSY B1, `(.L_x_49) ;  /* 0x0000006000017945 */ /* 0x000fe80003800000 */
[----:B------:R3:W-:Y:S01]  /*25c0*/  @!P5 STG.E.U8 desc[UR36][R6.64+0x10], R13 ;  /* 0x0000100d0600d986 */ /* 0x0007e2000c101124 */
[----:B------:R-:W-:Y:S05]  /*25d0*/  @P4 BRA `(.L_x_50) ;  /* 0x00000000000c4947 */ /* 0x000fea0003800000 */
[----:B------:R-:W5:Y:S02]  /*25e0*/  LDG.E.U8 R56, desc[UR36][R8.64+0x11] ;  /* 0x0000112408387981 */ /* 0x000f64000c1e1100 */
[----:B-----5:R-:W-:-:S05]  /*25f0*/  PRMT R0, R56, 0x8880, RZ ;  /* 0x0000888038007816 */ /* 0x020fca00000000ff */
[----:B------:R-:W-:-:S07]  /*2600*/  IMAD R3, R0, R23, RZ ;  /* 0x0000001700037224 */ /* 0x000fce00078e02ff */
.L_x_50:
[----:B------:R-:W-:Y:S05]  /*2610*/  BSYNC B1 ;  /* 0x0000000000017941 */ /* 0x000fea0003800000 */
.L_x_49:
        /* <DEDUP_REMOVED lines=13> */
.L_x_52:
[----:B------:R-:W-:Y:S05]  /*26f0*/  BSYNC B1 ;  /* 0x0000000000017941 */ /* 0x000fea0003800000 */
.L_x_51:
[----:B---3--:R-:W-:Y:S01]  /*2700*/  @!P3 IMAD R13, R34, R22, R3 ;  /* 0x00000016220db224 */ /* 0x008fe200078e0203 */
[----:B------:R-:W-:Y:S04]  /*2710*/  BSSY B1, `(.L_x_53) ;  /* 0x0000006000017945 */ /* 0x000fe80003800000 */
[----:B------:R3:W-:Y:S01]  /*2720*/  @!P3 STG.E.U8 desc[UR36][R4.64+0x10], R13 ;  /* 0x0000100d0400b986 */ /* 0x0007e2000c101124 */
[----:B------:R-:W-:Y:S05]  /*2730*/  @P2 BRA `(.L_x_54) ;  /* 0x00000000000c2947 */ /* 0x000fea0003800000 */
[----:B------:R-:W5:Y:S02]  /*2740*/  LDG.E.U8 R56, desc[UR36][R10.64+0x11] ;  /* 0x000011240a387981 */ /* 0x000f64000c1e1100 */
[----:B-----5:R-:W-:-:S05]  /*2750*/  PRMT R0, R56, 0x8880, RZ ;  /* 0x0000888038007816 */ /* 0x020fca00000000ff */
[----:B------:R-:W-:-:S07]  /*2760*/  IMAD R3, R0, R23, RZ ;  /* 0x0000001700037224 */ /* 0x000fce00078e02ff */
.L_x_54:
[----:B------:R-:W-:Y:S05]  /*2770*/  BSYNC B1 ;  /* 0x0000000000017941 */ /* 0x000fea0003800000 */
.L_x_53:
[----:B------:R-:W-:Y:S01]  /*2780*/  @!P2 IMAD R35, R35, R22, R3 ;  /* 0x000000162323a224 */ /* 0x000fe200078e0203 */
[----:B------:R-:W-:Y:S04]  /*2790*/  BSSY B1, `(.L_x_55) ;  /* 0x0000006000017945 */ /* 0x000fe80003800000 */
[----:B------:R0:W-:Y:S01]  /*27a0*/  @!P2 STG.E.U8 desc[UR36][R4.64+0x11], R35 ;  /* 0x000011230400a986 */ /* 0x0001e2000c101124 */
[----:B------:R-:W-:Y:S05]  /*27b0*/  @P5 BRA `(.L_x_56) ;  /* 0x00000000000c5947 */ /* 0x000fea0003800000 */
[----:B------:R-:W5:Y:S02]  /*27c0*/  LDG.E.U8 R56, desc[UR36][R8.64+0x18] ;  /* 0x0000182408387981 */ /* 0x000f64000c1e1100 */
[----:B-----5:R-:W-:-:S05]  /*27d0*/  PRMT R0, R56, 0x8880, RZ ;  /* 0x0000888038007816 */ /* 0x020fca00000000ff */
[----:B------:R-:W-:-:S07]  /*27e0*/  IMAD R3, R0, R23, RZ ;  /* 0x0000001700037224 */ /* 0x000fce00078e02ff */
.L_x_56:
[----:B------:R-:W-:Y:S05]  /*27f0*/  BSYNC B1 ;  /* 0x0000000000017941 */ /* 0x000fea0003800000 */
.L_x_55:
[----:B---3--:R-:W-:Y:S01]  /*2800*/  @!P5 IMAD R13, R36, R22, R3 ;  /* 0x00000016240dd224 */ /* 0x008fe200078e0203 */
[----:B------:R-:W-:Y:S04]  /*2810*/  BSSY B1, `(.L_x_57) ;  /* 0x0000006000017945 */ /* 0x000fe80003800000 */
[----:B------:R3:W-:Y:S01]  /*2820*/  @!P5 STG.E.U8 desc[UR36][R6.64+0x18], R13 ;  /* 0x0000180d0600d986 */ /* 0x0007e2000c101124 */
[----:B------:R-:W-:Y:S05]  /*2830*/  @P4 BRA `(.L_x_58) ;  /* 0x00000000000c4947 */ /* 0x000fea0003800000 */
[----:B------:R-:W5:Y:S02]  /*2840*/  LDG.E.U8 R56, desc[UR36][R8.64+0x19] ;  /* 0x0000192408387981 */ /* 0x000f64000c1e1100 */
[----:B-----5:R-:W-:-:S05]  /*2850*/  PRMT R0, R56, 0x8880, RZ ;  /* 0x0000888038007816 */ /* 0x020fca00000000ff */
[----:B------:R-:W-:-:S07]  /*2860*/  IMAD R3, R0, R23, RZ ;  /* 0x0000001700037224 */ /* 0x000fce00078e02ff */
.L_x_58:
[----:B------:R-:W-:Y:S05]  /*2870*/  BSYNC B1 ;  /* 0x0000000000017941 */ /* 0x000fea0003800000 */
.L_x_57:
        /* <DEDUP_REMOVED lines=13> */
.L_x_60:
[----:B------:R-:W-:Y:S05]  /*2950*/  BSYNC B1 ;  /* 0x0000000000017941 */ /* 0x000fea0003800000 */
.L_x_59:
[----:B---3--:R-:W-:Y:S01]  /*2960*/  @!P1 IMAD R13, R38, R22, R3 ;  /* 0x00000016260d9224 */ /* 0x008fe200078e0203 */
[----:B------:R-:W-:Y:S04]  /*2970*/  BSSY B1, `(.L_x_61) ;  /* 0x0000006000017945 */ /* 0x000fe80003800000 */
[----:B------:R3:W-:Y:S01]  /*2980*/  @!P1 STG.E.U8 desc[UR36][R4.64+0x18], R13 ;  /* 0x0000180d04009986 */ /* 0x0007e2000c101124 */
[----:B------:R-:W-:Y:S05]  /*2990*/  @P4 BRA `(.L_x_62) ;  /* 0x00000000000c4947 */ /* 0x000fea0003800000 */
[----:B------:R-:W5:Y:S02]  /*29a0*/  LDG.E.U8 R56, desc[UR36][R10.64+0x19] ;  /* 0x000019240a387981 */ /* 0x000f64000c1e1100 */
[----:B-----5:R-:W-:-:S05]  /*29b0*/  PRMT R0, R56, 0x8880, RZ ;  /* 0x0000888038007816 */ /* 0x020fca00000000ff */
[----:B------:R-:W-:-:S07]  /*29c0*/  IMAD R3, R0, R23, RZ ;  /* 0x0000001700037224 */ /* 0x000fce00078e02ff */
.L_x_62:
[----:B------:R-:W-:Y:S05]  /*29d0*/  BSYNC B1 ;  /* 0x0000000000017941 */ /* 0x000fea0003800000 */
.L_x_61:
[----:B------:R-:W-:Y:S01]  /*29e0*/  @!P4 IMAD R39, R39, R22, R3 ;  /* 0x000000162727c224 */ /* 0x000fe200078e0203 */
[----:B------:R-:W-:Y:S04]  /*29f0*/  BSSY B1, `(.L_x_63) ;  /* 0x0000006000017945 */ /* 0x000fe80003800000 */
[----:B------:R0:W-:Y:S01]  /*2a00*/  @!P4 STG.E.U8 desc[UR36][R4.64+0x19], R39 ;  /* 0x000019270400c986 */ /* 0x0001e2000c101124 */
[----:B------:R-:W-:Y:S05]  /*2a10*/  @P5 BRA `(.L_x_64) ;  /* 0x00000000000c5947 */ /* 0x000fea0003800000 */
[----:B------:R-:W5:Y:S02]  /*2a20*/  LDG.E.U8 R56, desc[UR36][R8.64+0x20] ;  /* 0x0000202408387981 */ /* 0x000f64000c1e1100 */
[----:B-----5:R-:W-:-:S05]  /*2a30*/  PRMT R0, R56, 0x8880, RZ ;  /* 0x0000888038007816 */ /* 0x020fca00000000ff */
[----:B------:R-:W-:-:S07]  /*2a40*/  IMAD R3, R0, R23, RZ ;  /* 0x0000001700037224 */ /* 0x000fce00078e02ff */
.L_x_64:
[----:B------:R-:W-:Y:S05]  /*2a50*/  BSYNC B1 ;  /* 0x0000000000017941 */ /* 0x000fea0003800000 */
.L_x_63:
[----:B---3--:R-:W-:Y:S01]  /*2a60*/  @!P5 IMAD R13, R40, R22, R3 ;  /* 0x00000016280dd224 */ /* 0x008fe200078e0203 */
[----:B------:R-:W-:Y:S04]  /*2a70*/  BSSY B1, `(.L_x_65) ;  /* 0x0000006000017945 */ /* 0x000fe80003800000 */
[----:B------:R3:W-:Y:S01]  /*2a80*/  @!P5 STG.E.U8 desc[UR36][R6.64+0x20], R13 ;  /* 0x0000200d0600d986 */ /* 0x0007e2000c101124 */
[----:B------:R-:W-:Y:S05]  /*2a90*/  @P0 BRA `(.L_x_66) ;  /* 0x00000000000c0947 */ /* 0x000fea0003800000 */
[----:B------:R-:W5:Y:S02]  /*2aa0*/  LDG.E.U8 R56, desc[UR36][R8.64+0x21] ;  /* 0x0000212408387981 */ /* 0x000f64000c1e1100 */
[----:B-----5:R-:W-:-:S05]  /*2ab0*/  PRMT R0, R56, 0x8880, RZ ;  /* 0x0000888038007816 */ /* 0x020fca00000000ff */
[----:B------:R-:W-:-:S07]  /*2ac0*/  IMAD R3, R0, R23, RZ ;  /* 0x0000001700037224 */ /* 0x000fce00078e02ff */
.L_x_66:
[----:B------:R-:W-:Y:S05]  /*2ad0*/  BSYNC B1 ;  /* 0x0000000000017941 */ /* 0x000fea0003800000 */
.L_x_65:
        /* <DEDUP_REMOVED lines=13> */
.L_x_68:
[----:B------:R-:W-:Y:S05]  /*2bb0*/  BSYNC B1 ;  /* 0x0000000000017941 */ /* 0x000fea0003800000 */
.L_x_67:
[----:B---3--:R-:W-:Y:S01]  /*2bc0*/  @!P3 IMAD R13, R42, R22, R3 ;  /* 0x000000162a0db224 */ /* 0x008fe200078e0203 */
[----:B------:R-:W-:Y:S04]  /*2bd0*/  BSSY B1, `(.L_x_69) ;  /* 0x0000006000017945 */ /* 0x000fe80003800000 */
[----:B------:R3:W-:Y:S01]  /*2be0*/  @!P3 STG.E.U8 desc[UR36][R4.64+0x20], R13 ;  /* 0x0000200d0400b986 */ /* 0x0007e2000c101124 */
[----:B------:R-:W-:Y:S05]  /*2bf0*/  @P2 BRA `(.L_x_70) ;  /* 0x00000000000c2947 */ /* 0x000fea0003800000 */
[----:B------:R-:W5:Y:S02]  /*2c00*/  LDG.E.U8 R56, desc[UR36][R10.64+0x21] ;  /* 0x000021240a387981 */ /* 0x000f64000c1e1100 */
[----:B-----5:R-:W-:-:S05]  /*2c10*/  PRMT R0, R56, 0x8880, RZ ;  /* 0x0000888038007816 */ /* 0x020fca00000000ff */
[----:B------:R-:W-:-:S07]  /*2c20*/  IMAD R3, R0, R23, RZ ;  /* 0x0000001700037224 */ /* 0x000fce00078e02ff */
.L_x_70:
[----:B------:R-:W-:Y:S05]  /*2c30*/  BSYNC B1 ;  /* 0x0000000000017941 */ /* 0x000fea0003800000 */
.L_x_69:
[----:B------:R-:W-:Y:S01]  /*2c40*/  @!P2 IMAD R43, R43, R22, R3 ;  /* 0x000000162b2ba224 */ /* 0x000fe200078e0203 */
[----:B------:R-:W-:Y:S04]  /*2c50*/  BSSY B1, `(.L_x_71) ;  /* 0x0000006000017945 */ /* 0x000fe80003800000 */
[----:B------:R0:W-:Y:S01]  /*2c60*/  @!P2 STG.E.U8 desc[UR36][R4.64+0x21], R43 ;  /* 0x0000212b0400a986 */ /* 0x0001e2000c101124 */
[----:B------:R-:W-:Y:S05]  /*2c70*/  @P0 BRA `(.L_x_72) ;  /* 0x00000000000c0947 */ /* 0x000fea0003800000 */
[----:B------:R-:W5:Y:S02]  /*2c80*/  LDG.E.U8 R56, desc[UR36][R8.64+0x28] ;  /* 0x0000282408387981 */ /* 0x000f64000c1e1100 */
[----:B-----5:R-:W-:-:S05]  /*2c90*/  PRMT R0, R56, 0x8880, RZ ;  /* 0x0000888038007816 */ /* 0x020fca00000000ff */
[----:B------:R-:W-:-:S07]  /*2ca0*/  IMAD R3, R0, R23, RZ ;  /* 0x0000001700037224 */ /* 0x000fce00078e02ff */
.L_x_72:
[----:B------:R-:W-:Y:S05]  /*2cb0*/  BSYNC B1 ;  /* 0x0000000000017941 */ /* 0x000fea0003800000 */
.L_x_71:
[----:B---3--:R-:W-:Y:S01]  /*2cc0*/  @!P0 IMAD R13, R44, R22, R3 ;  /* 0x000000162c0d8224 */ /* 0x008fe200078e0203 */
[----:B------:R-:W-:Y:S04]  /*2cd0*/  BSSY B1, `(.L_x_73) ;  /* 0x0000006000017945 */ /* 0x000fe80003800000 */
[----:B------:R3:W-:Y:S01]  /*2ce0*/  @!P0 STG.E.U8 desc[UR36][R6.64+0x28], R13 ;  /* 0x0000280d06008986 */ /* 0x0007e2000c101124 */
[----:B------:R-:W-:Y:S05]  /*2cf0*/  @P5 BRA `(.L_x_74) ;  /* 0x00000000000c5947 */ /* 0x000fea0003800000 */
[----:B------:R-:W5:Y:S02]  /*2d00*/  LDG.E.U8 R56, desc[UR36][R8.64+0x29] ;  /* 0x0000292408387981 */ /* 0x000f64000c1e1100 */
[----:B-----5:R-:W-:-:S05]  /*2d10*/  PRMT R0, R56, 0x8880, RZ ;  /* 0x0000888038007816 */ /* 0x020fca00000000ff */
[----:B------:R-:W-:-:S07]  /*2d20*/  IMAD R3, R0, R23, RZ ;  /* 0x0000001700037224 */ /* 0x000fce00078e02ff */
.L_x_74:
[----:B------:R-:W-:Y:S05]  /*2d30*/  BSYNC B1 ;  /* 0x0000000000017941 */ /* 0x000fea0003800000 */
.L_x_73:
        /* <DEDUP_REMOVED lines=13> */
.L_x_76:
[----:B------:R-:W-:Y:S05]  /*2e10*/  BSYNC B1 ;  /* 0x0000000000017941 */ /* 0x000fea0003800000 */
.L_x_75:
[----:B---3--:R-:W-:Y:S01]  /*2e20*/  @!P4 IMAD R13, R46, R22, R3 ;  /* 0x000000162e0dc224 */ /* 0x008fe200078e0203 */
[----:B------:R-:W-:Y:S04]  /*2e30*/  BSSY B1, `(.L_x_77) ;  /* 0x0000006000017945 */ /* 0x000fe80003800000 */
[----:B------:R3:W-:Y:S01]  /*2e40*/  @!P4 STG.E.U8 desc[UR36][R4.64+0x28], R13 ;  /* 0x0000280d0400c986 */ /* 0x0007e2000c101124 */
[----:B------:R-:W-:Y:S05]  /*2e50*/  @P1 BRA `(.L_x_78) ;  /* 0x00000000000c1947 */ /* 0x000fea0003800000 */
[----:B------:R-:W5:Y:S02]  /*2e60*/  LDG.E.U8 R56, desc[UR36][R10.64+0x29] ;  /* 0x000029240a387981 */ /* 0x000f64000c1e1100 */
[----:B-----5:R-:W-:-:S05]  /*2e70*/  PRMT R0, R56, 0x8880, RZ ;  /* 0x0000888038007816 */ /* 0x020fca00000000ff */
[----:B------:R-:W-:-:S07]  /*2e80*/  IMAD R3, R0, R23, RZ ;  /* 0x0000001700037224 */ /* 0x000fce00078e02ff */
.L_x_78:
[----:B------:R-:W-:Y:S05]  /*2e90*/  BSYNC B1 ;  /* 0x0000000000017941 */ /* 0x000fea0003800000 */
.L_x_77:
[----:B------:R-:W-:Y:S01]  /*2ea0*/  @!P1 IMAD R47, R47, R22, R3 ;  /* 0x000000162f2f9224 */ /* 0x000fe200078e0203 */
[----:B------:R-:W-:Y:S04]  /*2eb0*/  BSSY B1, `(.L_x_79) ;  /* 0x0000006000017945 */ /* 0x000fe80003800000 */
[----:B------:R0:W-:Y:S01]  /*2ec0*/  @!P1 STG.E.U8 desc[UR36][R4.64+0x29], R47 ;  /* 0x0000292f04009986 */ /* 0x0001e2000c101124 */
[----:B------:R-:W-:Y:S05]  /*2ed0*/  @P3 BRA `(.L_x_80) ;  /* 0x00000000000c3947 */ /* 0x000fea0003800000 */
[----:B------:R-:W5:Y:S02]  /*2ee0*/  LDG.E.U8 R56, desc[UR36][R8.64+0x30] ;  /* 0x0000302408387981 */ /* 0x000f64000c1e1100 */
[----:B-----5:R-:W-:-:S05]  /*2ef0*/  PRMT R0, R56, 0x8880, RZ ;  /* 0x0000888038007816 */ /* 0x020fca00000000ff */
[----:B------:R-:W-:-:S07]  /*2f00*/  IMAD R3, R0, R23, RZ ;  /* 0x0000001700037224 */ /* 0x000fce00078e02ff */
.L_x_80:
[----:B------:R-:W-:Y:S05]  /*2f10*/  BSYNC B1 ;  /* 0x0000000000017941 */ /* 0x000fea0003800000 */
.L_x_79:
[----:B---3--:R-:W-:Y:S01]  /*2f20*/  @!P3 IMAD R13, R48, R22, R3 ;  /* 0x00000016300db224 */ /* 0x008fe200078e0203 */
[----:B------:R-:W-:Y:S04]  /*2f30*/  BSSY B1, `(.L_x_81) ;  /* 0x0000006000017945 */ /* 0x000fe80003800000 */
[----:B------:R3:W-:Y:S01]  /*2f40*/  @!P3 STG.E.U8 desc[UR36][R6.64+0x30], R13 ;  /* 0x0000300d0600b986 */ /* 0x0007e2000c101124 */
[----:B------:R-:W-:Y:S05]  /*2f50*/  @P5 BRA `(.L_x_82) ;  /* 0x00000000000c5947 */ /* 0x000fea0003800000 */
[----:B------:R-:W5:Y:S02]  /*2f60*/  LDG.E.U8 R56, desc[UR36][R8.64+0x31] ;  /* 0x0000312408387981 */ /* 0x000f64000c1e1100 */
[----:B-----5:R-:W-:-:S05]  /*2f70*/  PRMT R0, R56, 0x8880, RZ ;  /* 0x0000888038007816 */ /* 0x020fca00000000ff */
[----:B------:R-:W-:-:S07]  /*2f80*/  IMAD R3, R0, R23, RZ ;  /* 0x0000001700037224 */ /* 0x000fce00078e02ff */
.L_x_82:
[----:B------:R-:W-:Y:S05]  /*2f90*/  BSYNC B1 ;  /* 0x0000000000017941 */ /* 0x000fea0003800000 */
.L_x_81:
        /* <DEDUP_REMOVED lines=9> */
[----:B------:R-:W-:Y:S01]  /*3030*/  ISETP.LT.OR P3, PT, R20, 0x9, !P3 ;  /* 0x000000091400780c */ /* 0x000fe20005f61670 */
[----:B------:R-:W-:-:S12]  /*3040*/  @P2 BRA `(.L_x_84) ;  /* 0x00000000000c2947 */ /* 0x000fd80003800000 */
[----:B------:R-:W5:Y:S02]  /*3050*/  LDG.E.U8 R56, desc[UR36][R10.64+0x30] ;  /* 0x000030240a387981 */ /* 0x000f64000c1e1100 */
[----:B-----5:R-:W-:-:S05]  /*3060*/  PRMT R0, R56, 0x8880, RZ ;  /* 0x0000888038007816 */ /* 0x020fca00000000ff */
[----:B------:R-:W-:-:S07]  /*3070*/  IMAD R3, R0, R23, RZ ;  /* 0x0000001700037224 */ /* 0x000fce00078e02ff */
.L_x_84:
[----:B------:R-:W-:Y:S05]  /*3080*/  BSYNC B1 ;  /* 0x0000000000017941 */ /* 0x000fea0003800000 */
.L_x_83:
[----:B---3--:R-:W-:Y:S01]  /*3090*/  @!P2 IMAD R13, R50, R22, R3 ;  /* 0x00000016320da224 */ /* 0x008fe200078e0203 */
[----:B------:R-:W-:Y:S04]  /*30a0*/  BSSY B1, `(.L_x_85) ;  /* 0x0000006000017945 */ /* 0x000fe80003800000 */
[----:B------:R3:W-:Y:S01]  /*30b0*/  @!P2 STG.E.U8 desc[UR36][R4.64+0x30], R13 ;  /* 0x0000300d0400a986 */ /* 0x0007e2000c101124 */
[----:B------:R-:W-:Y:S05]  /*30c0*/  @P0 BRA `(.L_x_86) ;  /* 0x00000000000c0947 */ /* 0x000fea0003800000 */
[----:B------:R-:W5:Y:S02]  /*30d0*/  LDG.E.U8 R56, desc[UR36][R10.64+0x31] ;  /* 0x000031240a387981 */ /* 0x000f64000c1e1100 */
[----:B-----5:R-:W-:-:S05]  /*30e0*/  PRMT R0, R56, 0x8880, RZ ;  /* 0x0000888038007816 */ /* 0x020fca00000000ff */
[----:B------:R-:W-:-:S07]  /*30f0*/  IMAD R3, R0, R23, RZ ;  /* 0x0000001700037224 */ /* 0x000fce00078e02ff */
.L_x_86:
[----:B------:R-:W-:Y:S05]  /*3100*/  BSYNC B1 ;  /* 0x0000000000017941 */ /* 0x000fea0003800000 */
.L_x_85:
[----:B------:R-:W-:Y:S01]  /*3110*/  @!P0 IMAD R51, R51, R22, R3 ;  /* 0x0000001633338224 */ /* 0x000fe200078e0203 */
[----:B------:R-:W-:Y:S04]  /*3120*/  BSSY B1, `(.L_x_87) ;  /* 0x0000006000017945 */ /* 0x000fe80003800000 */
[----:B------:R0:W-:Y:S01]  /*3130*/  @!P0 STG.E.U8 desc[UR36][R4.64+0x31], R51 ;  /* 0x0000313304008986 */ /* 0x0001e2000c101124 */
[----:B------:R-:W-:Y:S05]  /*3140*/  @P5 BRA `(.L_x_88) ;  /* 0x00000000000c5947 */ /* 0x000fea0003800000 */
[----:B------:R-:W5:Y:S02]  /*3150*/  LDG.E.U8 R56, desc[UR36][R8.64+0x38] ;  /* 0x0000382408387981 */ /* 0x000f64000c1e1100 */
[----:B-----5:R-:W-:-:S05]  /*3160*/  PRMT R0, R56, 0x8880, RZ ;  /* 0x0000888038007816 */ /* 0x020fca00000000ff */
[----:B------:R-:W-:-:S07]  /*3170*/  IMAD R3, R0, R23, RZ ;  /* 0x0000001700037224 */ /* 0x000fce00078e02ff */
.L_x_88:
[----:B------:R-:W-:Y:S05]  /*3180*/  BSYNC B1 ;  /* 0x0000000000017941 */ /* 0x000fea0003800000 */
.L_x_87:
[----:B---3--:R-:W-:Y:S01]  /*3190*/  @!P5 IMAD R13, R52, R22, R3 ;  /* 0x00000016340dd224 */ /* 0x008fe200078e0203 */
[----:B------:R-:W-:Y:S04]  /*31a0*/  BSSY B1, `(.L_x_89) ;  /* 0x0000006000017945 */ /* 0x000fe80003800000 */
[----:B------:R3:W-:Y:S01]  /*31b0*/  @!P5 STG.E.U8 desc[UR36][R6.64+0x38], R13 ;  /* 0x0000380d0600d986 */ /* 0x0007e2000c101124 */
[----:B------:R-:W-:Y:S05]  /*31c0*/  @P4 BRA `(.L_x_90) ;  /* 0x00000000000c4947 */ /* 0x000fea0003800000 */
[----:B------:R-:W5:Y:S02]  /*31d0*/  LDG.E.U8 R56, desc[UR36][R8.64+0x39] ;  /* 0x0000392408387981 */ /* 0x000f64000c1e1100 */
[----:B-----5:R-:W-:-:S05]  /*31e0*/  PRMT R0, R56, 0x8880, RZ ;  /* 0x0000888038007816 */ /* 0x020fca00000000ff */
[----:B------:R-:W-:-:S07]  /*31f0*/  IMAD R3, R0, R23, RZ ;  /* 0x0000001700037224 */ /* 0x000fce00078e02ff */
.L_x_90:
[----:B------:R-:W-:Y:S05]  /*3200*/  BSYNC B1 ;  /* 0x0000000000017941 */ /* 0x000fea0003800000 */
.L_x_89:
[----:B------:R-:W-:Y:S01]  /*3210*/  @!P4 IMAD R53, R53, R22, R3 ;  /* 0x000000163535c224 */ /* 0x000fe200078e0203 */
[----:B------:R-:W-:Y:S04]  /*3220*/  BSSY B1, `(.L_x_91) ;  /* 0x0000006000017945 */ /* 0x000fe80003800000 */
[----:B------:R0:W-:Y:S01]  /*3230*/  @!P4 STG.E.U8 desc[UR36][R6.64+0x39], R53 ;  /* 0x000039350600c986 */ /* 0x0001e2000c101124 */
[----:B------:R-:W-:Y:S05]  /*3240*/  @P3 BRA `(.L_x_92) ;  /* 0x00000000000c3947 */ /* 0x000fea0003800000 */
[----:B------:R-:W5:Y:S02]  /*3250*/  LDG.E.U8 R56, desc[UR36][R10.64+0x38] ;  /* 0x000038240a387981 */ /* 0x000f64000c1e1100 */
[----:B-----5:R-:W-:-:S05]  /*3260*/  PRMT R0, R56, 0x8880, RZ ;  /* 0x0000888038007816 */ /* 0x020fca00000000ff */
[----:B------:R-:W-:-:S07]  /*3270*/  IMAD R3, R0, R23, RZ ;  /* 0x0000001700037224 */ /* 0x000fce00078e02ff */
.L_x_92:
[----:B------:R-:W-:Y:S05]  /*3280*/  BSYNC B1 ;  /* 0x0000000000017941 */ /* 0x000fea0003800000 */
.L_x_91:
[----:B0123--:R-:W-:Y:S01]  /*3290*/  @!P3 IMAD R7, R54, R22, R3 ;  /* 0x000000163607b224 */ /* 0x00ffe200078e0203 */
[----:B------:R-:W-:Y:S01]  /*32a0*/  ISETP.LT.OR P1, PT, R20, 0x9, !P1 ;  /* 0x000000091400780c */ /* 0x000fe20004f21670 */
[----:B------:R-:W-:Y:S03]  /*32b0*/  BSSY B1, `(.L_x_93) ;  /* 0x0000006000017945 */ /* 0x000fe60003800000 */
[----:B------:R0:W-:Y:S09]  /*32c0*/  @!P3 STG.E.U8 desc[UR36][R4.64+0x38], R7 ;  /* 0x000038070400b986 */ /* 0x0001f2000c101124 */
[----:B------:R-:W-:Y:S05]  /*32d0*/  @P1 BRA `(.L_x_94) ;  /* 0x00000000000c1947 */ /* 0x000fea0003800000 */
[----:B------:R-:W2:Y:S02]  /*32e0*/  LDG.E.U8 R56, desc[UR36][R10.64+0x39] ;  /* 0x000039240a387981 */ /* 0x000ea4000c1e1100 */
[----:B--2---:R-:W-:-:S05]  /*32f0*/  PRMT R0, R56, 0x8880, RZ ;  /* 0x0000888038007816 */ /* 0x004fca00000000ff */
[----:B------:R-:W-:-:S07]  /*3300*/  IMAD R3, R0, R23, RZ ;  /* 0x0000001700037224 */ /* 0x000fce00078e02ff */
.L_x_94:
[----:B------:R-:W-:Y:S05]  /*3310*/  BSYNC B1 ;  /* 0x0000000000017941 */ /* 0x000fea0003800000 */
.L_x_93:
[----:B------:R-:W-:Y:S01]  /*3320*/  IMAD R3, R55, R22, R3 ;  /* 0x0000001637037224 */ /* 0x000fe200078e0203 */
[----:B------:R-:W-:Y:S06]  /*3330*/  @P1 BRA `(.L_x_95) ;  /* 0x0000000400c81947 */ /* 0x000fec0003800000 */
[----:B------:R1:W-:Y:S01]  /*3340*/  STG.E.U8 desc[UR36][R4.64+0x39], R3 ;  /* 0x0000390304007986 */ /* 0x0003e2000c101124 */
[----:B------:R-:W-:Y:S05]  /*3350*/  BRA `(.L_x_95) ;  /* 0x0000000400c07947 */ /* 0x000fea0003800000 */
.L_x_30:
[C---:B------:R-:W-:Y:S02]  /*3360*/  ISETP.GE.AND P1, PT, R58.reuse, 0x1, PT ;  /* 0x000000013a00780c */ /* 0x040fe40003f26270 */
[----:B------:R-:W-:Y:S02]  /*3370*/  ISETP.GE.AND P0, PT, R58, 0x2, PT ;  /* 0x000000023a00780c */ /* 0x000fe40003f06270 */
[C---:B------:R-:W-:Y:S02]  /*3380*/  ISETP.LT.OR P4, PT, R20.reuse, 0x1, !P1 ;  /* 0x000000011400780c */ /* 0x040fe40004f81670 */
[C---:B------:R-:W-:Y:S02]  /*3390*/  ISETP.LT.OR P5, PT, R20.reuse, 0x1, !P0 ;  /* 0x000000011400780c */ /* 0x040fe400047a1670 */
[C---:B------:R-:W-:Y:S02]  /*33a0*/  ISETP.LT.OR P1, PT, R20.reuse, 0x9, !P1 ;  /* 0x000000091400780c */ /* 0x040fe40004f21670 */
[----:B------:R-:W-:-:S02]  /*33b0*/  ISETP.LT.OR P0, PT, R20, 0x9, !P0 ;  /* 0x000000091400780c */ /* 0x000fc40004701670 */
[C---:B------:R-:W-:Y:S02]  /*33c0*/  ISETP.GE.AND P3, PT, R58.reuse, 0x9, PT ;  /* 0x000000093a00780c */ /* 0x040fe40003f66270 */
[----:B------:R-:W-:-:S03]  /*33d0*/  ISETP.GE.AND P2, PT, R58, 0xa, PT ;  /* 0x0000000a3a00780c */ /* 0x000fc60003f46270 */
[-C--:B------:R-:W-:Y:S02]  /*33e0*/  @!P4 IMAD R3, R24, R22.reuse, RZ ;  /* 0x000000161803c224 */ /* 0x080fe400078e02ff */
[-C--:B------:R-:W-:Y:S02]  /*33f0*/  @!P5 IMAD R25, R25, R22.reuse, RZ ;  /* 0x000000161919d224 */ /* 0x080fe400078e02ff */
[-C--:B------:R-:W-:Y:S01]  /*3400*/  @!P1 IMAD R9, R26, R22.reuse, RZ ;  /* 0x000000161a099224 */ /* 0x080fe200078e02ff */
[----:B------:R0:W-:Y:S01]  /*3410*/  @!P4 STG.E.U8 desc[UR36][R6.64], R3 ;  /* 0x000000030600c986 */ /* 0x0001e2000c101124 */
[C---:B------:R-:W-:Y:S01]  /*3420*/  ISETP.LT.OR P4, PT, R20.reuse, 0x1, !P3 ;  /* 0x000000011400780c */ /* 0x040fe20005f81670 */
[----:B------:R-:W-:Y:S02]  /*3430*/  @!P0 IMAD R27, R27, R22, RZ ;  /* 0x000000161b1b8224 */ /* 0x000fe400078e02ff */
[----:B------:R-:W-:Y:S01]  /*3440*/  @!P5 STG.E.U8 desc[UR36][R6.64+0x1], R25 ;  /* 0x000001190600d986 */ /* 0x000fe2000c101124 */
[----:B------:R-:W-:-:S02]  /*3450*/  ISETP.LT.OR P5, PT, R20, 0x1, !P2 ;  /* 0x000000011400780c */ /* 0x000fc400057a1670 */
[C---:B------:R-:W-:Y:S01]  /*3460*/  ISETP.LT.OR P2, PT, R20.reuse, 0x9, !P2 ;  /* 0x000000091400780c */ /* 0x040fe20005741670 */
[----:B------:R1:W-:Y:S01]  /*3470*/  @!P1 STG.E.U8 desc[UR36][R4.64], R9 ;  /* 0x0000000904009986 */ /* 0x0003e2000c101124 */
[----:B------:R-:W-:Y:S02]  /*3480*/  ISETP.LT.OR P1, PT, R20, 0x9, !P3 ;  /* 0x000000091400780c */ /* 0x000fe40005f21670 */
[C---:B------:R-:W-:Y:S01]  /*3490*/  ISETP.GE.AND P3, PT, R58.reuse, 0x11, PT ;  /* 0x000000113a00780c */ /* 0x040fe20003f66270 */
[----:B------:R-:W-:Y:S01]  /*34a0*/  @!P0 STG.E.U8 desc[UR36][R4.64+0x1], R27 ;  /* 0x0000011b04008986 */ /* 0x000fe2000c101124 */
[----:B------:R-:W-:Y:S01]  /*34b0*/  ISETP.GE.AND P0, PT, R58, 0x12, PT ;  /* 0x000000123a00780c */ /* 0x000fe20003f06270 */
[----:B------:R-:W-:-:S04]  /*34c0*/  @!P4 IMAD R11, R28, R22, RZ ;  /* 0x000000161c0bc224 */ /* 0x000fc800078e02ff */
[-C--:B------:R-:W-:Y:S01]  /*34d0*/  @!P5 IMAD R29, R29, R22.reuse, RZ ;  /* 0x000000161d1dd224 */ /* 0x080fe200078e02ff */
[----:B------:R-:W-:Y:S01]  /*34e0*/  @!P4 STG.E.U8 desc[UR36][R6.64+0x8], R11 ;  /* 0x0000080b0600c986 */ /* 0x000fe2000c101124 */
[C---:B------:R-:W-:Y:S01]  /*34f0*/  ISETP.LT.OR P4, PT, R20.reuse, 0x1, !P3 ;  /* 0x000000011400780c */ /* 0x040fe20005f81670 */
[-C--:B------:R-:W-:Y:S02]  /*3500*/  @!P2 IMAD R31, R31, R22.reuse, RZ ;  /* 0x000000161f1fa224 */ /* 0x080fe400078e02ff */
[----:B------:R-:W-:Y:S01]  /*3510*/  @!P5 STG.E.U8 desc[UR36][R6.64+0x9], R29 ;  /* 0x0000091d0600d986 */ /* 0x000fe2000c101124 */
[----:B------:R-:W-:Y:S01]  /*3520*/  ISETP.LT.OR P5, PT, R20, 0x1, !P0 ;  /* 0x000000011400780c */ /* 0x000fe200047a1670 */
[----:B0-----:R-:W-:Y:S01]  /*3530*/  @!P1 IMAD R3, R30, R22, RZ ;  /* 0x000000161e039224 */ /* 0x001fe200078e02ff */
[----:B------:R-:W-:Y:S01]  /*3540*/  ISETP.LT.OR P0, PT, R20, 0x9, !P0 ;  /* 0x000000091400780c */ /* 0x000fe20004701670 */
[----:B------:R-:W-:Y:S01]  /*3550*/  @!P2 STG.E.U8 desc[UR36][R4.64+0x9], R31 ;  /* 0x0000091f0400a986 */ /* 0x000fe2000c101124 */
[----:B------:R-:W-:-:S03]  /*3560*/  ISETP.GE.AND P2, PT, R58, 0x19, PT ;  /* 0x000000193a00780c */ /* 0x000fc60003f46270 */
[----:B------:R0:W-:Y:S01]  /*3570*/  @!P1 STG.E.U8 desc[UR36][R4.64+0x8], R3 ;  /* 0x0000080304009986 */ /* 0x0001e2000c101124 */
[----:B------:R-:W-:Y:S01]  /*3580*/  ISETP.LT.OR P1, PT, R20, 0x9, !P3 ;  /* 0x000000091400780c */ /* 0x000fe20005f21670 */
[----:B-1----:R-:W-:Y:S01]  /*3590*/  @!P4 IMAD R9, R32, R22, RZ ;  /* 0x000000162009c224 */ /* 0x002fe200078e02ff */
[----:B------:R-:W-:-:S03]  /*35a0*/  ISETP.GE.AND P3, PT, R58, 0x1a, PT ;  /* 0x0000001a3a00780c */ /* 0x000fc60003f66270 */
[-C--:B------:R-:W-:Y:S01]  /*35b0*/  @!P5 IMAD R33, R33, R22.reuse, RZ ;  /* 0x000000162121d224 */ /* 0x080fe200078e02ff */
[----:B------:R-:W-:Y:S01]  /*35c0*/  @!P4 STG.E.U8 desc[UR36][R6.64+0x10], R9 ;  /* 0x000010090600c986 */ /* 0x000fe2000c101124 */
[C---:B------:R-:W-:Y:S01]  /*35d0*/  ISETP.LT.OR P4, PT, R20.reuse, 0x1, !P3 ;  /* 0x000000011400780c */ /* 0x040fe20005f81670 */
[-C--:B------:R-:W-:Y:S01]  /*35e0*/  @!P0 IMAD R35, R35, R22.reuse, RZ ;  /* 0x0000001623238224 */ /* 0x080fe200078e02ff */
[C---:B------:R-:W-:Y:S01]  /*35f0*/  ISETP.LT.OR P3, PT, R20.reuse, 0x9, !P3 ;  /* 0x000000091400780c */ /* 0x040fe20005f61670 */
[----:B------:R-:W-:Y:S01]  /*3600*/  @!P5 STG.E.U8 desc[UR36][R6.64+0x11], R33 ;  /* 0x000011210600d986 */ /* 0x000fe2000c101124 */
[----:B------:R-:W-:Y:S02]  /*3610*/  ISETP.LT.OR P5, PT, R20, 0x1, !P2 ;  /* 0x000000011400780c */ /* 0x000fe400057a1670 */
[----:B0-----:R-:W-:Y:S01]  /*3620*/  @!P1 IMAD R3, R34, R22, RZ ;  /* 0x0000001622039224 */ /* 0x001fe200078e02ff */
[----:B------:R-:W-:Y:S01]  /*3630*/  @!P0 STG.E.U8 desc[UR36][R4.64+0x11], R35 ;  /* 0x0000112304008986 */ /* 0x000fe2000c101124 */
[----:B------:R-:W-:-:S02]  /*3640*/  ISETP.LT.OR P2, PT, R20, 0x9, !P2 ;  /* 0x000000091400780c */ /* 0x000fc40005741670 */
[C---:B------:R-:W-:Y:S01]  /*3650*/  ISETP.GE.AND P0, PT, R58.reuse, 0x21, PT ;  /* 0x000000213a00780c */ /* 0x040fe20003f06270 */
[----:B------:R0:W-:Y:S01]  /*3660*/  @!P1 STG.E.U8 desc[UR36][R4.64+0x10], R3 ;  /* 0x0000100304009986 */ /* 0x0001e2000c101124 */
[----:B------:R-:W-:Y:S01]  /*3670*/  ISETP.GE.AND P1, PT, R58, 0x22, PT ;  /* 0x000000223a00780c */ /* 0x000fe20003f26270 */
[-C--:B------:R-:W-:Y:S02]  /*3680*/  @!P4 IMAD R37, R37, R22.reuse, RZ ;  /* 0x000000162525c224 */ /* 0x080fe400078e02ff */
[-C--:B------:R-:W-:Y:S02]  /*3690*/  @!P3 IMAD R39, R39, R22.reuse, RZ ;  /* 0x000000162727b224 */ /* 0x080fe400078e02ff */
[-C--:B------:R-:W-:Y:S01]  /*36a0*/  @!P5 IMAD R11, R36, R22.reuse, RZ ;  /* 0x00000016240bd224 */ /* 0x080fe200078e02ff */
[----:B------:R-:W-:Y:S01]  /*36b0*/  @!P4 STG.E.U8 desc[UR36][R6.64+0x19], R37 ;  /* 0x000019250600c986 */ /* 0x000fe2000c101124 */
[C---:B------:R-:W-:Y:S02]  /*36c0*/  ISETP.LT.OR P4, PT, R20.reuse, 0x1, !P0 ;  /* 0x000000011400780c */ /* 0x040fe40004781670 */
[C---:B------:R-:W-:Y:S01]  /*36d0*/  ISETP.LT.OR P0, PT, R20.reuse, 0x9, !P0 ;  /* 0x000000091400780c */ /* 0x040fe20004701670 */
[----:B------:R-:W-:Y:S01]  /*36e0*/  @!P5 STG.E.U8 desc[UR36][R6.64+0x18], R11 ;  /* 0x0000180b0600d986 */ /* 0x000fe2000c101124 */
[----:B------:R-:W-:Y:S01]  /*36f0*/  ISETP.LT.OR P5, PT, R20, 0x1, !P1 ;  /* 0x000000011400780c */ /* 0x000fe20004fa1670 */
[----:B0-----:R-:W-:Y:S01]  /*3700*/  @!P2 IMAD R3, R38, R22, RZ ;  /* 0x000000162603a224 */ /* 0x001fe200078e02ff */
[----:B------:R-:W-:Y:S01]  /*3710*/  ISETP.LT.OR P1, PT, R20, 0x9, !P1 ;  /* 0x000000091400780c */ /* 0x000fe20004f21670 */
[----:B------:R-:W-:Y:S01]  /*3720*/  @!P3 STG.E.U8 desc[UR36][R4.64+0x19], R39 ;  /* 0x000019270400b986 */ /* 0x000fe2000c101124 */
[----:B------:R-:W-:-:S03]  /*3730*/  ISETP.GE.AND P3, PT, R58, 0x29, PT ;  /* 0x000000293a00780c */ /* 0x000fc60003f66270 */
[----:B------:R0:W-:Y:S01]  /*3740*/  @!P2 STG.E.U8 desc[UR36][R4.64+0x18], R3 ;  /* 0x000018030400a986 */ /* 0x0001e2000c101124 */
[----:B------:R-:W-:Y:S01]  /*3750*/  ISETP.GE.AND P2, PT, R58, 0x2a, PT ;  /* 0x0000002a3a00780c */ /* 0x000fe20003f46270 */
[----:B------:R-:W-:-:S04]  /*3760*/  @!P4 IMAD R9, R40, R22, RZ ;  /* 0x000000162809c224 */ /* 0x000fc800078e02ff */
[-C--:B------:R-:W-:Y:S01]  /*3770*/  @!P5 IMAD R41, R41, R22.reuse, RZ ;  /* 0x000000162929d224 */ /* 0x080fe200078e02ff */
[----:B------:R-:W-:Y:S01]  /*3780*/  @!P4 STG.E.U8 desc[UR36][R6.64+0x20], R9 ;  /* 0x000020090600c986 */ /* 0x000fe2000c101124 */
[C---:B------:R-:W-:Y:S01]  /*3790*/  ISETP.LT.OR P4, PT, R20.reuse, 0x1, !P3 ;  /* 0x000000011400780c */ /* 0x040fe20005f81670 */
[-C--:B------:R-:W-:Y:S01]  /*37a0*/  @!P1 IMAD R43, R43, R22.reuse, RZ ;  /* 0x000000162b2b9224 */ /* 0x080fe200078e02ff */
        /* <DEDUP_REMOVED lines=25> */
[----:B------:R1:W-:Y:S01]  /*3940*/  @!P4 STG.E.U8 desc[UR36][R6.64+0x30], R9 ;  /* 0x000030090600c986 */ /* 0x0003e2000c101124 */
[C---:B------:R-:W-:Y:S01]  /*3950*/  ISETP.LT.OR P4, PT, R20.reuse, 0x1, !P2 ;  /* 0x000000011400780c */ /* 0x040fe20005781670 */
[-C--:B------:R-:W-:Y:S01]  /*3960*/  @!P0 IMAD R51, R51, R22.reuse, RZ ;  /* 0x0000001633338224 */ /* 0x080fe200078e02ff */
[C---:B------:R-:W-:Y:S01]  /*3970*/  ISETP.LT.OR P2, PT, R20.reuse, 0x9, !P2 ;  /* 0x000000091400780c */ /* 0x040fe20005741670 */
[----:B------:R2:W-:Y:S01]  /*3980*/  @!P5 STG.E.U8 desc[UR36][R6.64+0x31], R49 ;  /* 0x000031310600d986 */ /* 0x0005e2000c101124 */
[----:B------:R-:W-:Y:S01]  /*3990*/  ISETP.LT.OR P5, PT, R20, 0x1, !P3 ;  /* 0x000000011400780c */ /* 0x000fe20005fa1670 */
[-C--:B0-----:R-:W-:Y:S01]  /*39a0*/  @!P1 IMAD R3, R50, R22.reuse, RZ ;  /* 0x0000001632039224 */ /* 0x081fe200078e02ff */
[----:B------:R-:W-:Y:S01]  /*39b0*/  ISETP.LT.OR P3, PT, R20, 0x9, !P3 ;  /* 0x000000091400780c */ /* 0x000fe20005f61670 */
[----:B------:R2:W-:Y:S04]  /*39c0*/  @!P0 STG.E.U8 desc[UR36][R4.64+0x31], R51 ;  /* 0x0000313304008986 */ /* 0x0005e8000c101124 */
[----:B------:R2:W-:Y:S02]  /*39d0*/  @!P1 STG.E.U8 desc[UR36][R4.64+0x30], R3 ;  /* 0x0000300304009986 */ /* 0x0005e4000c101124 */
[----:B------:R-:W-:-:S02]  /*39e0*/  @!P4 IMAD R11, R52, R22, RZ ;  /* 0x00000016340bc224 */ /* 0x000fc400078e02ff */
[-C--:B-1----:R-:W-:Y:S02]  /*39f0*/  @!P2 IMAD R9, R54, R22.reuse, RZ ;  /* 0x000000163609a224 */ /* 0x082fe400078e02ff */
[-C--:B------:R-:W-:Y:S01]  /*3a00*/  @!P5 IMAD R53, R53, R22.reuse, RZ ;  /* 0x000000163535d224 */ /* 0x080fe200078e02ff */
[----:B------:R2:W-:Y:S01]  /*3a10*/  @!P4 STG.E.U8 desc[UR36][R6.64+0x38], R11 ;  /* 0x0000380b0600c986 */ /* 0x0005e2000c101124 */
[----:B------:R-:W-:-:S03]  /*3a20*/  @!P3 IMAD R55, R55, R22, RZ ;  /* 0x000000163737b224 */ /* 0x000fc600078e02ff */
[----:B------:R2:W-:Y:S04]  /*3a30*/  @!P5 STG.E.U8 desc[UR36][R6.64+0x39], R53 ;  /* 0x000039350600d986 */ /* 0x0005e8000c101124 */
[----:B------:R2:W-:Y:S04]  /*3a40*/  @!P2 STG.E.U8 desc[UR36][R4.64+0x38], R9 ;  /* 0x000038090400a986 */ /* 0x0005e8000c101124 */
[----:B------:R2:W-:Y:S02]  /*3a50*/  @!P3 STG.E.U8 desc[UR36][R4.64+0x39], R55 ;  /* 0x000039370400b986 */ /* 0x0005e4000c101124 */
.L_x_95:
[----:B------:R-:W-:Y:S05]  /*3a60*/  BSYNC B0 ;  /* 0x0000000000007941 */ /* 0x000fea0003800000 */
.L_x_29:
[----:B------:R-:W-:Y:S01]  /*3a70*/  ULDC UR4, c[0x0][0xc] ;  /* 0x0000030000047ab9 */ /* 0x000fe20000000800 */
[----:B------:R-:W-:Y:S01]  /*3a80*/  ULDC UR5, c[0x0][0x10] ;  /* 0x0000040000057ab9 */ /* 0x000fe20000000800 */
[----:B-12---:R-:W1:Y:S01]  /*3a90*/  LDC R3, c[0x0][0x14] ;  /* 0x00000500ff037b82 */ /* 0x006e620000000800 */
[----:B------:R-:W-:Y:S01]  /*3aa0*/  UIMAD.WIDE.U32 UR4, UR4, UR5, URZ ;  /* 0x00000005040472a5 */ /* 0x000fe2000f8e003f */
[----:B------:R-:W-:Y:S01]  /*3ab0*/  PRMT R0, RZ, 0x7610, R0 ;  /* 0x00007610ff007816 */ /* 0x000fe20000000000 */
[----:B------:R-:W-:Y:S02]  /*3ac0*/  IMAD.MOV.U32 R58, RZ, RZ, -0x1 ;  /* 0xffffffffff3a7424 */ /* 0x000fe400078e00ff */
[----:B------:R-:W-:Y:S02]  /*3ad0*/  IMAD.MOV.U32 R59, RZ, RZ, -0x1 ;  /* 0xffffffffff3b7424 */ /* 0x000fe400078e00ff */
[----:B-1----:R-:W-:-:S04]  /*3ae0*/  IMAD.WIDE.U32 R16, R3, UR4, R16 ;  /* 0x0000000403107c25 */ /* 0x002fc8000f8e0010 */
[----:B------:R-:W-:Y:S01]  /*3af0*/  IMAD R3, R3, UR5, RZ ;  /* 0x0000000503037c24 */ /* 0x000fe2000f8e02ff */
[----:B------:R-:W-:Y:S02]  /*3b00*/  ULDC.64 UR4, c[0x0][0x650] ;  /* 0x0001940000047ab9 */ /* 0x000fe40000000a00 */
[----:B------:R-:W-:Y:S01]  /*3b10*/  ISETP.GE.U32.AND P0, PT, R16, UR4, PT ;  /* 0x0000000410007c0c */ /* 0x000fe2000bf06070 */
[----:B------:R-:W-:-:S05]  /*3b20*/  IMAD.IADD R17, R17, 0x1, R3 ;  /* 0x0000000111117824 */ /* 0x000fca00078e0203 */
[----:B------:R-:W-:-:S13]  /*3b30*/  ISETP.GE.U32.AND.EX P0, PT, R17, UR5, PT, P0 ;  /* 0x0000000511007c0c */ /* 0x000fda000bf06100 */
[----:B------:R-:W-:Y:S05]  /*3b40*/  @P0 BRA `(.L_x_96) ;  /* 0x0000000400640947 */ /* 0x000fea0003800000 */
[----:B------:R-:W1:Y:S01]  /*3b50*/  S2R R12, SR_CTAID.X ;  /* 0x00000000000c7919 */ /* 0x000e620000002500 */
[----:B------:R-:W2:Y:S01]  /*3b60*/  LDC.64 R10, c[0x0][0x628] ;  /* 0x00018a00ff0a7b82 */ /* 0x000ea20000000a00 */
[----:B------:R-:W-:Y:S01]  /*3b70*/  ULDC UR4, c[0x0][0x150] ;  /* 0x0000540000047ab9 */ /* 0x000fe20000000800 */
[----:B------:R-:W-:Y:S01]  /*3b80*/  IMAD.MOV.U32 R8, RZ, RZ, R16 ;  /* 0x000000ffff087224 */ /* 0x000fe200078e0010 */
[----:B------:R-:W3:Y:S01]  /*3b90*/  S2R R24, SR_CTAID.Y ;  /* 0x0000000000187919 */ /* 0x000ee20000002600 */
[----:B------:R-:W-:-:S04]  /*3ba0*/  IMAD.MOV.U32 R9, RZ, RZ, R17 ;  /* 0x000000ffff097224 */ /* 0x000fc800078e0011 */
[----:B------:R-:W0:Y:S08]  /*3bb0*/  LDC R21, c[0x0][0x144] ;  /* 0x00005100ff157b82 */ /* 0x000e300000000800 */
[----:B------:R-:W0:Y:S08]  /*3bc0*/  LDC R0, c[0x0][0x630] ;  /* 0x00018c00ff007b82 */ /* 0x000e300000000800 */
[----:B------:R-:W0:Y:S01]  /*3bd0*/  LDC.64 R14, c[0x0][0x620] ;  /* 0x00018800ff0e7b82 */ /* 0x000e220000000a00 */
[----:B--2---:R-:W-:-:S04]  /*3be0*/  ISETP.NE.U32.AND P0, PT, R10, RZ, PT ;  /* 0x000000ff0a00720c */ /* 0x004fc80003f05070 */
[----:B------:R-:W-:Y:S02]  /*3bf0*/  ISETP.NE.AND.EX P0, PT, R11, RZ, PT, P0 ;  /* 0x000000ff0b00720c */ /* 0x000fe40003f05300 */
[----:B-1----:R-:W-:-:S05]  /*3c00*/  I2FP.F32.U32 R3, R12 ;  /* 0x0000000c00037245 */ /* 0x002fca0000201000 */
[----:B------:R-:W-:-:S04]  /*3c10*/  FMUL R3, R3, UR4 ;  /* 0x0000000403037c20 */ /* 0x000fc80008400000 */
[----:B------:R1:W2:Y:S02]  /*3c20*/  F2I.U32.TRUNC.NTZ R20, R3 ;  /* 0x0000000300147305 */ /* 0x0002a4000020f000 */
[----:B---3--:R-:W-:Y:S05]  /*3c30*/  @!P0 BRA `(.L_x_97) ;  /* 0x0000000000288947 */ /* 0x008fea0003800000 */
[----:B-1----:R-:W1:Y:S02]  /*3c40*/  LDC R3, c[0x0][0x634] ;  /* 0x00018d00ff037b82 */ /* 0x002e640000000800 */
[----:B-1----:R-:W-:-:S05]  /*3c50*/  IADD3 R3, P0, R16, R3, RZ ;  /* 0x0000000310037210 */ /* 0x002fca0007f1e0ff */
[----:B------:R-:W-:-:S04]  /*3c60*/  IMAD.X R13, RZ, RZ, R17, P0 ;  /* 0x000000ffff0d7224 */ /* 0x000fc800000e0611 */
[----:B0---4-:R-:W-:-:S04]  /*3c70*/  IMAD.WIDE.U32 R4, R13, R10, RZ ;  /* 0x0000000a0d047225 */ /* 0x011fc800078e00ff */
[----:B------:R-:W-:-:S04]  /*3c80*/  IMAD.WIDE.U32 R6, P0, R3, R11, R4 ;  /* 0x0000000b03067225 */ /* 0x000fc80007800004 */
[----:B------:R-:W-:-:S04]  /*3c90*/  IMAD.WIDE.U32 R4, R3, R10, RZ ;  /* 0x0000000a03047225 */ /* 0x000fc800078e00ff */
[----:B------:R-:W-:Y:S01]  /*3ca0*/  IMAD.X R9, RZ, RZ, RZ, P0 ;  /* 0x000000ffff097224 */ /* 0x000fe200000e06ff */
[----:B------:R-:W-:Y:S01]  /*3cb0*/  IADD3 RZ, P0, R5, R6, RZ ;  /* 0x0000000605ff7210 */ /* 0x000fe20007f1e0ff */
[----:B------:R-:W-:-:S04]  /*3cc0*/  IMAD.MOV.U32 R8, RZ, RZ, R7 ;  /* 0x000000ffff087224 */ /* 0x000fc800078e0007 */
[----:B------:R-:W-:-:S08]  /*3cd0*/  IMAD.WIDE.U32.X R8, R13, R11, R8, P0 ;  /* 0x0000000b0d087225 */ /* 0x000fd000000e0408 */
.L_x_97:
[----:B------:R-:W3:Y:S01]  /*3ce0*/  LDC.64 R30, c[0x0][0x640] ;  /* 0x00019000ff1e7b82 */ /* 0x000ee20000000a00 */
[-CC-:B0-----:R-:W-:Y:S01]  /*3cf0*/  SHF.R.U64 R59, R8, R0.reuse, R9.reuse ;  /* 0x00000000083b7219 */ /* 0x181fe20000001209 */
[----:B--2---:R-:W-:Y:S01]  /*3d00*/  IMAD.MOV R20, RZ, RZ, -R20 ;  /* 0x000000ffff147224 */ /* 0x004fe200078e0a14 */
[----:B------:R-:W-:Y:S01]  /*3d10*/  SHF.R.U32.HI R0, RZ, R0, R9 ;  /* 0x00000000ff007219 */ /* 0x000fe20000011609 */
[----:B------:R-:W-:Y:S01]  /*3d20*/  ULDC UR4, c[0x0][0x154] ;  /* 0x0000550000047ab9 */ /* 0x000fe20000000800 */
[----:B-1----:R-:W-:Y:S01]  /*3d30*/  IADD3 R3, P0, RZ, -R59, RZ ;  /* 0x8000003bff037210 */ /* 0x002fe20007f1e0ff */
[----:B------:R-:W-:Y:S02]  /*3d40*/  IMAD R26, R21, R20, R12 ;  /* 0x00000014151a7224 */ /* 0x000fe400078e020c */
[----:B------:R-:W0:Y:S01]  /*3d50*/  LDC R6, c[0x0][0x618] ;  /* 0x00018600ff067b82 */ /* 0x000e220000000800 */
[----:B------:R-:W-:Y:S02]  /*3d60*/  IMAD.MOV.U32 R7, RZ, RZ, 0x1 ;  /* 0x00000001ff077424 */ /* 0x000fe400078e00ff */
[----:B----4-:R-:W-:-:S04]  /*3d70*/  IMAD.X R5, RZ, RZ, ~R0, P0 ;  /* 0x000000ffff057224 */ /* 0x010fc800000e0e00 */
[-C--:B------:R-:W-:Y:S01]  /*3d80*/  IMAD R0, R5, R14.reuse, RZ ;  /* 0x0000000e05007224 */ /* 0x080fe200078e02ff */
[----:B------:R-:W1:Y:S01]  /*3d90*/  LDC R8, c[0x0][0x608] ;  /* 0x00018200ff087b82 */ /* 0x000e620000000800 */
[----:B------:R-:W-:-:S04]  /*3da0*/  IMAD.WIDE.U32 R4, R3, R14, R16 ;  /* 0x0000000e03047225 */ /* 0x000fc800078e0010 */
[----:B------:R-:W-:Y:S01]  /*3db0*/  IMAD R3, R3, R15, R0 ;  /* 0x0000000f03037224 */ /* 0x000fe200078e0200 */
[----:B------:R-:W-:Y:S02]  /*3dc0*/  I2FP.F32.U32 R0, R24 ;  /* 0x0000001800007245 */ /* 0x000fe40000201000 */
[----:B------:R-:W2:Y:S01]  /*3dd0*/  LDC R28, c[0x0][0x658] ;  /* 0x00019600ff1c7b82 */ /* 0x000ea20000000800 */
[----:B------:R-:W-:Y:S01]  /*3de0*/  IMAD.IADD R3, R5, 0x1, R3 ;  /* 0x0000000105037824 */ /* 0x000fe200078e0203 */
[----:B---3--:R-:W-:Y:S01]  /*3df0*/  ISETP.NE.U32.AND P0, PT, R30, RZ, PT ;  /* 0x000000ff1e00720c */ /* 0x008fe20003f05070 */
[----:B------:R-:W-:Y:S01]  /*3e00*/  FMUL R0, R0, UR4 ;  /* 0x0000000400007c20 */ /* 0x000fe20008400000 */
[----:B------:R-:W-:Y:S02]  /*3e10*/  IMAD.MOV.U32 R5, RZ, RZ, -0x1 ;  /* 0xffffffffff057424 */ /* 0x000fe400078e00ff */
[----:B------:R-:W-:Y:S01]  /*3e20*/  ISETP.NE.AND.EX P0, PT, R31, RZ, PT, P0 ;  /* 0x000000ff1f00720c */ /* 0x000fe20003f05300 */
[----:B------:R3:W4:Y:S01]  /*3e30*/  F2I.U32.TRUNC.NTZ R13, R0 ;  /* 0x00000000000d7305 */ /* 0x000722000020f000 */
[----:B------:R-:W3:Y:S01]  /*3e40*/  LDC R15, c[0x0][0x148] ;  /* 0x00005200ff0f7b82 */ /* 0x000ee20000000800 */
[----:B0-----:R-:W-:-:S02]  /*3e50*/  SHF.R.U64 R12, R4, R6, R3 ;  /* 0x00000006040c7219 */ /* 0x001fc40000001203 */
[----:B------:R-:W-:-:S05]  /*3e60*/  SHF.R.U32.HI R3, RZ, R6, R3 ;  /* 0x00000006ff037219 */ /* 0x000fca0000011603 */
[----:B------:R-:W0:Y:S01]  /*3e70*/  LDC R20, c[0x0][0x600] ;  /* 0x00018000ff147b82 */ /* 0x000e220000000800 */
[-CC-:B-1----:R-:W-:Y:S02]  /*3e80*/  SHF.R.U64 R10, R12, R8.reuse, R3.reuse ;  /* 0x000000080c0a7219 */ /* 0x182fe40000001203 */
[----:B------:R-:W-:-:S05]  /*3e90*/  SHF.R.U32.HI R3, RZ, R8, R3 ;  /* 0x00000008ff037219 */ /* 0x000fca0000011603 */
[----:B------:R-:W1:Y:S01]  /*3ea0*/  LDC R21, c[0x0][0x648] ;  /* 0x00019200ff157b82 */ /* 0x000e620000000800 */
[-C--:B--2---:R-:W-:Y:S02]  /*3eb0*/  SHF.L.U32 R4, R5, R28.reuse, RZ ;  /* 0x0000001c05047219 */ /* 0x084fe400000006ff */
[-CC-:B------:R-:W-:Y:S02]  /*3ec0*/  SHF.R.U64 R14, R10, R28.reuse, R3.reuse ;  /* 0x0000001c0a0e7219 */ /* 0x180fe40000001203 */
[----:B------:R-:W-:Y:S02]  /*3ed0*/  SHF.R.U32.HI R5, RZ, R28, R3 ;  /* 0x0000001cff057219 */ /* 0x000fe40000011603 */
[----:B------:R-:W-:Y:S01]  /*3ee0*/  LOP3.LUT R57, RZ, R4, RZ, 0x33, !PT ;  /* 0x00000004ff397212 */ /* 0x000fe200078e33ff */
[----:B------:R-:W2:Y:S01]  /*3ef0*/  LDC R25, c[0x0][0x638] ;  /* 0x00018e00ff197b82 */ /* 0x000ea20000000800 */
[----:B------:R-:W-:Y:S01]  /*3f00*/  SHF.L.U32 R28, R7, R28, RZ ;  /* 0x0000001c071c7219 */ /* 0x000fe200000006ff */
[----:B------:R-:W-:-:S06]  /*3f10*/  IMAD.MOV.U32 R4, RZ, RZ, R14 ;  /* 0x000000ffff047224 */ /* 0x000fcc00078e000e */
[----:B------:R-:W0:Y:S01]  /*3f20*/  LDC R27, c[0x0][0x610] ;  /* 0x00018400ff1b7b82 */ /* 0x000e220000000800 */
[----:B----4-:R-:W-:Y:S05]  /*3f30*/  @!P0 BRA `(.L_x_98) ;  /* 0x0000000000288947 */ /* 0x010fea0003800000 */
[----:B------:R-:W4:Y:S02]  /*3f40*/  LDC R3, c[0x0][0x64c] ;  /* 0x00019300ff037b82 */ /* 0x000f240000000800 */
[----:B----4-:R-:W-:-:S05]  /*3f50*/  IADD3 R3, P0, R14, R3, RZ ;  /* 0x000000030e037210 */ /* 0x010fca0007f1e0ff */
        /* <DEDUP_REMOVED lines=8> */
.L_x_98:
[----:B------:R-:W-:Y:S01]  /*3fe0*/  ISETP.NE.AND P0, PT, R2, 0x1, PT ;  /* 0x000000010200780c */ /* 0x000fe20003f05270 */
[----:B------:R-:W-:Y:S01]  /*3ff0*/  IMAD.MOV R13, RZ, RZ, -R13 ;  /* 0x000000ffff0d7224 */ /* 0x000fe200078e0a0d */
[----:B-1-3--:R-:W-:Y:S01]  /*4000*/  SHF.R.U64 R0, R4, R21, R5 ;  /* 0x0000001504007219 */ /* 0x00afe20000001205 */
[----:B0-----:R-:W-:Y:S01]  /*4010*/  VIADD R5, R20, 0xffffffff ;  /* 0xffffffff14057836 */ /* 0x001fe20000000000 */
[----:B------:R-:W-:-:S03]  /*4020*/  LOP3.LUT R57, R10, R57, RZ, 0xc0, !PT ;  /* 0x000000390a397212 */ /* 0x000fc600078ec0ff */
[----:B------:R-:W-:Y:S01]  /*4030*/  IMAD.MOV R3, RZ, RZ, -R0 ;  /* 0x000000ffff037224 */ /* 0x000fe200078e0a00 */
[----:B------:R-:W-:Y:S01]  /*4040*/  LOP3.LUT R5, R12, R5, RZ, 0xc0, !PT ;  /* 0x000000050c057212 */ /* 0x000fe200078ec0ff */
[----:B------:R-:W-:Y:S02]  /*4050*/  IMAD R57, R28, R0, R57 ;  /* 0x000000001c397224 */ /* 0x000fe400078e0239 */
[----:B--2---:R-:W-:Y:S02]  /*4060*/  IMAD R0, R3, R25, R14 ;  /* 0x0000001903007224 */ /* 0x004fe400078e020e */
[----:B------:R-:W-:Y:S02]  /*4070*/  @P0 IMAD R26, R15, R13, R24 ;  /* 0x0000000d0f1a0224 */ /* 0x000fe400078e0218 */
[----:B------:R-:W-:Y:S02]  /*4080*/  IMAD R4, R0, R20, R5 ;  /* 0x0000001400047224 */ /* 0x000fe400078e0205 */
[----:B------:R-:W-:-:S02]  /*4090*/  IMAD R57, R57, R27, R26 ;  /* 0x0000001b39397224 */ /* 0x000fc400078e021a */
[----:B------:R-:W-:-:S03]  /*40a0*/  IMAD.MOV.U32 R3, RZ, RZ, 0x1 ;  /* 0x00000001ff037424 */ /* 0x000fc600078e00ff */
[----:B------:R-:W-:Y:S02]  /*40b0*/  SEL R58, R4, R57, !P0 ;  /* 0x00000039043a7207 */ /* 0x000fe40004000000 */
[----:B------:R-:W-:Y:S02]  /*40c0*/  PRMT R0, R3, 0x7610, R0 ;  /* 0x0000761003007816 */ /* 0x000fe40000000000 */
[----:B------:R-:W-:-:S07]  /*40d0*/  SEL R57, R57, R4, !P0 ;  /* 0x0000000439397207 */ /* 0x000fce0004000000 */
.L_x_96:
[----:B------:R-:W-:-:S13]  /*40e0*/  LOP3.LUT P0, RZ, R0, 0xff, RZ, 0xc0, !PT ;  /* 0x000000ff00ff7812 */ /* 0x000fda000780c0ff */
[----:B------:R-:W-:Y:S05]  /*40f0*/  @P0 BRA `(.L_x_99) ;  /* 0xffffffcc00bc0947 */ /* 0x000fea000383ffff */
[----:B------:R-:W-:Y:S05]  /*4100*/  EXIT ;  /* 0x000000000000794d */ /* 0x000fea0003800000 */
.L_x_4:
[----:B0-----:R-:W-:Y:S01]  /*4110*/  ULDC.64 UR4, c[0x0][0x650] ;  /* 0x0001940000047ab9 */ /* 0x001fe20000000a00 */
        /* <DEDUP_REMOVED lines=25> */
.L_x_101:
[--C-:B------:R-:W-:Y:S01]  /*42b0*/  SHF.R.U64 R12, R10, R14, R11.reuse ;  /* 0x0000000e0a0c7219 */ /* 0x100fe2000000120b */
[----:B------:R-:W0:Y:S01]  /*42c0*/  LDC R22, c[0x0][0x618] ;  /* 0x00018600ff167b82 */ /* 0x000e220000000800 */
[----:B------:R-:W-:Y:S01]  /*42d0*/  I2FP.F32.U32 R6, R4 ;  /* 0x0000000400067245 */ /* 0x000fe20000201000 */
[----:B------:R-:W-:Y:S01]  /*42e0*/  ULDC UR4, c[0x0][0x150] ;  /* 0x0000540000047ab9 */ /* 0x000fe20000000800 */
[----:B------:R-:W-:Y:S02]  /*42f0*/  SHF.R.U32.HI R5, RZ, R14, R11 ;  /* 0x0000000eff057219 */ /* 0x000fe4000001160b */
[----:B------:R-:W-:Y:S01]  /*4300*/  IADD3 R9, P0, RZ, -R12, RZ ;  /* 0x8000000cff097210 */ /* 0x000fe20007f1e0ff */
[----:B------:R-:W-:Y:S01]  /*4310*/  FMUL R11, R6, UR4 ;  /* 0x00000004060b7c20 */ /* 0x000fe20008400000 */
[----:B------:R-:W-:Y:S01]  /*4320*/  ULDC UR4, c[0x0][0x154] ;  /* 0x0000550000047ab9 */ /* 0x000fe20000000800 */
[----:B------:R-:W1:Y:S02]  /*4330*/  LDC.64 R24, c[0x0][0x640] ;  /* 0x00019000ff187b82 */ /* 0x000e640000000a00 */
[----:B------:R-:W-:-:S02]  /*4340*/  IMAD.X R5, RZ, RZ, ~R5, P0 ;  /* 0x000000ffff057224 */ /* 0x000fc400000e0e05 */
[----:B------:R-:W2:Y:S01]  /*4350*/  F2I.U32.TRUNC.NTZ R11, R11 ;  /* 0x0000000b000b7305 */ /* 0x000ea2000020f000 */
[----:B------:R-:W-:-:S03]  /*4360*/  IMAD.WIDE.U32 R6, R9, R20, R16 ;  /* 0x0000001409067225 */ /* 0x000fc600078e0010 */
[----:B------:R-:W3:Y:S01]  /*4370*/  LDC R13, c[0x0][0x144] ;  /* 0x00005100ff0d7b82 */ /* 0x000ee20000000800 */
[----:B------:R-:W-:-:S04]  /*4380*/  IMAD R8, R5, R20, RZ ;  /* 0x0000001405087224 */ /* 0x000fc800078e02ff */
[----:B------:R-:W-:Y:S02]  /*4390*/  IMAD R5, R9, R21, R8 ;  /* 0x0000001509057224 */ /* 0x000fe400078e0208 */
[----:B------:R-:W-:Y:S01]  /*43a0*/  IMAD.MOV.U32 R8, RZ, RZ, -0x1 ;  /* 0xffffffffff087424 */ /* 0x000fe200078e00ff */
[----:B------:R-:W4:Y:S01]  /*43b0*/  LDC R14, c[0x0][0x608] ;  /* 0x00018200ff0e7b82 */ /* 0x000f220000000800 */
[----:B------:R-:W-:Y:S01]  /*43c0*/  IMAD.IADD R5, R7, 0x1, R5 ;  /* 0x0000000107057824 */ /* 0x000fe200078e0205 */
[----:B------:R-:W-:-:S04]  /*43d0*/  I2FP.F32.U32 R7, R3 ;  /* 0x0000000300077245 */ /* 0x000fc80000201000 */
[-C--:B0-----:R-:W-:Y:S01]  /*43e0*/  SHF.R.U64 R10, R6, R22.reuse, R5 ;  /* 0x00000016060a7219 */ /* 0x081fe20000001205 */
[----:B--2---:R-:W-:Y:S01]  /*43f0*/  IMAD.MOV R6, RZ, RZ, -R11 ;  /* 0x000000ffff067224 */ /* 0x004fe200078e0a0b */
[----:B------:R-:W0:Y:S01]  /*4400*/  LDC R9, c[0x0][0x658] ;  /* 0x00019600ff097b82 */ /* 0x000e220000000800 */
[----:B-1----:R-:W-:Y:S01]  /*4410*/  ISETP.NE.U32.AND P0, PT, R24, RZ, PT ;  /* 0x000000ff1800720c */ /* 0x002fe20003f05070 */
[----:B------:R-:W-:Y:S01]  /*4420*/  FMUL R7, R7, UR4 ;  /* 0x0000000407077c20 */ /* 0x000fe20008400000 */
[----:B------:R-:W-:Y:S02]  /*4430*/  SHF.R.U32.HI R5, RZ, R22, R5 ;  /* 0x00000016ff057219 */ /* 0x000fe40000011605 */
[----:B------:R-:W-:-:S03]  /*4440*/  ISETP.NE.AND.EX P0, PT, R25, RZ, PT, P0 ;  /* 0x000000ff1900720c */ /* 0x000fc60003f05300 */
[----:B------:R-:W1:Y:S01]  /*4450*/  LDC R20, c[0x0][0x148] ;  /* 0x00005200ff147b82 */ /* 0x000e620000000800 */
[----:B---3--:R-:W-:Y:S02]  /*4460*/  IMAD R23, R13, R6, R4 ;  /* 0x000000060d177224 */ /* 0x008fe400078e0204 */
[----:B------:R-:W-:-:S05]  /*4470*/  IMAD.MOV.U32 R6, RZ, RZ, 0x1 ;  /* 0x00000001ff067424 */ /* 0x000fca00078e00ff */
[----:B------:R-:W2:Y:S01]  /*4480*/  LDC R21, c[0x0][0x600] ;  /* 0x00018000ff157b82 */ /* 0x000ea20000000800 */
[-CC-:B----4-:R-:W-:Y:S02]  /*4490*/  SHF.R.U64 R13, R10, R14.reuse, R5.reuse ;  /* 0x0000000e0a0d7219 */ /* 0x190fe40000001205 */
[----:B------:R-:W-:Y:S02]  /*44a0*/  SHF.R.U32.HI R4, RZ, R14, R5 ;  /* 0x0000000eff047219 */ /* 0x000fe40000011605 */
[----:B------:R3:W4:Y:S03]  /*44b0*/  F2I.U32.TRUNC.NTZ R14, R7 ;  /* 0x00000007000e7305 */ /* 0x000726000020f000 */
[----:B------:R-:W1:Y:S01]  /*44c0*/  LDC R26, c[0x0][0x648] ;  /* 0x00019200ff1a7b82 */ /* 0x000e620000000800 */
[-C--:B0-----:R-:W-:Y:S02]  /*44d0*/  SHF.R.U64 R15, R13, R9.reuse, R4 ;  /* 0x000000090d0f7219 */ /* 0x081fe40000001204 */
[----:B------:R-:W-:-:S02]  /*44e0*/  SHF.L.U32 R8, R8, R9, RZ ;  /* 0x0000000908087219 */ /* 0x000fc400000006ff */
[-C--:B------:R-:W-:Y:S01]  /*44f0*/  SHF.R.U32.HI R5, RZ, R9.reuse, R4 ;  /* 0x00000009ff057219 */ /* 0x080fe20000011604 */
[----:B------:R-:W-:Y:S01]  /*4500*/  IMAD.MOV.U32 R4, RZ, RZ, R15 ;  /* 0x000000ffff047224 */ /* 0x000fe200078e000f */
[----:B------:R-:W-:Y:S01]  /*4510*/  SHF.L.U32 R22, R6, R9, RZ ;  /* 0x0000000906167219 */ /* 0x000fe200000006ff */
[----:B------:R-:W0:Y:S01]  /*4520*/  LDC R27, c[0x0][0x638] ;  /* 0x00018e00ff1b7b82 */ /* 0x000e220000000800 */
[----:B------:R-:W-:-:S07]  /*4530*/  LOP3.LUT R28, RZ, R8, RZ, 0x33, !PT ;  /* 0x00000008ff1c7212 */ /* 0x000fce00078e33ff */
        /* <DEDUP_REMOVED lines=12> */
.L_x_102:
[----:B------:R-:W-:Y:S01]  /*4600*/  ISETP.NE.AND P0, PT, R2, 0x1, PT ;  /* 0x000000010200780c */ /* 0x000fe20003f05270 */
[----:B--2---:R-:W-:Y:S01]  /*4610*/  VIADD R7, R21, 0xffffffff ;  /* 0xffffffff15077836 */ /* 0x004fe20000000000 */
[----:B-1----:R-:W-:Y:S01]  /*4620*/  SHF.R.U64 R5, R4, R26, R5 ;  /* 0x0000001a04057219 */ /* 0x002fe20000001205 */
[----:B------:R-:W-:Y:S01]  /*4630*/  IMAD.MOV R14, RZ, RZ, -R14 ;  /* 0x000000ffff0e7224 */ /* 0x000fe200078e0a0e */
[----:B------:R-:W-:Y:S01]  /*4640*/  LOP3.LUT R4, R13, R28, RZ, 0xc0, !PT ;  /* 0x0000001c0d047212 */ /* 0x000fe200078ec0ff */
[----:B------:R-:W-:Y:S01]  /*4650*/  IMAD.MOV.U32 R8, RZ, RZ, R12 ;  /* 0x000000ffff087224 */ /* 0x000fe200078e000c */
[----:B------:R-:W-:Y:S01]  /*4660*/  LOP3.LUT R10, R10, R7, RZ, 0xc0, !PT ;  /* 0x000000070a0a7212 */ /* 0x000fe200078ec0ff */
[----:B------:R-:W-:Y:S02]  /*4670*/  IMAD.MOV R6, RZ, RZ, -R5 ;  /* 0x000000ffff067224 */ /* 0x000fe400078e0a05 */
[----:B------:R-:W-:-:S04]  /*4680*/  IMAD R4, R22, R5, R4 ;  /* 0x0000000516047224 */ /* 0x000fc800078e0204 */
[----:B------:R-:W-:Y:S02]  /*4690*/  @P0 IMAD R23, R20, R14, R3 ;  /* 0x0000000e14170224 */ /* 0x000fe400078e0203 */
[----:B0-----:R-:W-:Y:S02]  /*46a0*/  IMAD R3, R6, R27, R15 ;  /* 0x0000001b06037224 */ /* 0x001fe400078e020f */
[----:B------:R-:W-:Y:S02]  /*46b0*/  IMAD R7, R4, R29, R23 ;  /* 0x0000001d04077224 */ /* 0x000fe400078e0217 */
[----:B------:R-:W-:Y:S02]  /*46c0*/  IMAD R4, R3, R21, R10 ;  /* 0x0000001503047224 */ /* 0x000fe400078e020a */
[----:B------:R-:W-:-:S03]  /*46d0*/  IMAD.MOV.U32 R6, RZ, RZ, 0x1 ;  /* 0x00000001ff067424 */ /* 0x000fc600078e00ff */
[----:B------:R-:W-:Y:S02]  /*46e0*/  SEL R9, R4, R7, !P0 ;  /* 0x0000000704097207 */ /* 0x000fe40004000000 */
[----:B------:R-:W-:-:S07]  /*46f0*/  SEL R7, R7, R4, !P0 ;  /* 0x0000000407077207 */ /* 0x000fce0004000000 */
.L_x_100:
[----:B------:R-:W-:-:S08]  /*4700*/  NOP ;  /* 0x0000000000007918 */ /* 0x000fd00000000000 */
[----:B------:R-:W0:-:S00]  /*4710*/  USETMAXREG.DEALLOC.CTAPOOL 0x28 ;  /* 0x00000028000079c8 */ /* 0x000e0000080e0500 */
[----:B0-----:R-:W-:-:S13]  /*4720*/  ISETP.NE.AND P0, PT, R0, RZ, PT ;  /* 0x000000ff0000720c */ /* 0x001fda0003f05270 */
[----:B------:R-:W-:Y:S05]  /*4730*/  @P0 EXIT ;  /* 0x000000000000094d */ /* 0x000fea0003800000 */
[----:B------:R-:W-:Y:S01]  /*4740*/  LOP3.LUT P0, RZ, R6, 0xff, RZ, 0xc0, !PT ;  /* 0x000000ff06ff7812 */ /* 0x000fe2000780c0ff */
[----:B------:R-:W-:Y:S02]  /*4750*/  IMAD.MOV.U32 R0, RZ, RZ, 0x1 ;  /* 0x00000001ff007424 */ /* 0x000fe400078e00ff */
[----:B------:R-:W-:-:S10]  /*4760*/  IMAD.MOV.U32 R12, RZ, RZ, RZ ;  /* 0x000000ffff0c7224 */ /* 0x000fd400078e00ff */
[----:B------:R-:W-:Y:S05]  /*4770*/  @!P0 BRA `(.L_x_103) ;  /* 0x0000000c00308947 */ /* 0x000fea0003800000 */
[----:B------:R-:W0:Y:S01]  /*4780*/  LDC R0, c[0x0][0x28c] ;  /* 0x0000a300ff007b82 */ /* 0x000e220000000800 */
[----:B------:R-:W-:Y:S01]  /*4790*/  ULDC UR5, c[0x0][0x600] ;  /* 0x0001800000057ab9 */ /* 0x000fe20000000800 */
[----:B------:R-:W-:Y:S01]  /*47a0*/  ULDC UR4, c[0x0][0xc] ;  /* 0x0000030000047ab9 */ /* 0x000fe20000000800 */
[----:B------:R-:W-:Y:S01]  /*47b0*/  UIADD3 UR16, UR5, -0x1, URZ ;  /* 0xffffffff05107890 */ /* 0x000fe2000fffe03f */
[C---:B------:R-:W-:Y:S01]  /*47c0*/  LOP3.LUT P2, RZ, R18.reuse, 0x7f, RZ, 0xc0, !PT ;  /* 0x0000007f12ff7812 */ /* 0x040fe2000784c0ff */
[----:B------:R-:W-:Y:S01]  /*47d0*/  ULDC UR6, c[0x0][0x658] ;  /* 0x0001960000067ab9 */ /* 0x000fe20000000800 */
[----:B------:R-:W-:Y:S01]  /*47e0*/  ULDC UR5, c[0x0][0x10] ;  /* 0x0000040000057ab9 */ /* 0x000fe20000000800 */
[----:B------:R-:W-:Y:S01]  /*47f0*/  UMOV UR7, 0xffffffff ;  /* 0xffffffff00077882 */ /* 0x000fe20000000000 */
[----:B------:R-:W-:Y:S01]  /*4800*/  UMOV UR8, 0x1 ;  /* 0x0000000100087882 */ /* 0x000fe20000000000 */
[----:B------:R-:W-:Y:S01]  /*4810*/  UIMAD.WIDE.U32 UR4, UR4, UR5, URZ ;  /* 0x00000005040472a5 */ /* 0x000fe2000f8e003f */
[----:B------:R-:W-:Y:S01]  /*4820*/  LOP3.LUT P0, RZ, R18, 0x1f, RZ, 0xc0, !PT ;  /* 0x0000001f12ff7812 */ /* 0x000fe2000780c0ff */
[----:B------:R-:W-:Y:S01]  /*4830*/  USHF.L.U32 UR7, UR7, UR6, URZ ;  /* 0x0000000607077299 */ /* 0x000fe2000800063f */
[----:B------:R-:W-:Y:S01]  /*4840*/  BSSY B0, `(.L_x_103) ;  /* 0x00000bf000007945 */ /* 0x000fe20003800000 */
[----:B------:R-:W-:Y:S01]  /*4850*/  USHF.L.U32 UR18, UR8, UR6, URZ ;  /* 0x0000000608127299 */ /* 0x000fe2000800063f */
[----:B------:R-:W-:Y:S01]  /*4860*/  IMAD.MOV.U32 R13, RZ, RZ, 0x1 ;  /* 0x00000001ff0d7424 */ /* 0x000fe200078e00ff */
[----:B------:R-:W-:Y:S01]  /*4870*/  LOP3.LUT R11, R19, 0x2, RZ, 0xfc, !PT ;  /* 0x00000002130b7812 */ /* 0x000fe200078efcff */
[----:B------:R-:W-:Y:S01]  /*4880*/  ULDC UR6, c[0x0][0x14] ;  /* 0x0000050000067ab9 */ /* 0x000fe20000000800 */
[----:B------:R-:W-:Y:S01]  /*4890*/  PLOP3.LUT P0, PT, P0, P2, PT, 0x8a, 0x0 ;  /* 0x000000000000781c */ /* 0x000fe20000705172 */
[----:B------:R-:W-:Y:S01]  /*48a0*/  UIMAD.WIDE.U32 UR20, UR4, UR6, URZ ;  /* 0x00000006041472a5 */ /* 0x000fe2000f8e003f */
[----:B------:R-:W-:Y:S01]  /*48b0*/  IMAD.MOV.U32 R12, RZ, RZ, RZ ;  /* 0x000000ffff0c7224 */ /* 0x000fe200078e00ff */
[----:B------:R-:W-:-:S02]  /*48c0*/  UIMAD UR13, UR5, UR6, URZ ;  /* 0x00000006050d72a4 */ /* 0x000fc4000f8e023f */
[----:B------:R-:W-:Y:S01]  /*48d0*/  ULOP3.LUT UR17, URZ, UR7, URZ, 0x33, !UPT ;  /* 0x000000073f117292 */ /* 0x000fe2000f8e333f */
[----:B0-----:R-:W-:Y:S01]  /*48e0*/  VIADD R0, R0, 0x7f ;  /* 0x0000007f00007836 */ /* 0x001fe20000000000 */
[----:B------:R-:W-:Y:S01]  /*48f0*/  UIADD3 UR13, UR21, UR13, URZ ;  /* 0x0000000d150d7290 */ /* 0x000fe2000fffe03f */
[----:B------:R-:W-:-:S03]  /*4900*/  ULDC.64 UR22, c[0x0][0x198] ;  /* 0x0000660000167ab9 */ /* 0x000fc60000000a00 */
[----:B------:R-:W-:-:S04]  /*4910*/  SHF.R.S32.HI R3, RZ, 0x1f, R0 ;  /* 0x0000001fff037819 */ /* 0x000fc80000011400 */
[----:B------:R-:W-:Y:S01]  /*4920*/  LEA.HI R3, R3, R0, RZ, 0x7 ;  /* 0x0000000003037211 */ /* 0x000fe200078f38ff */
[----:B------:R-:W-:-:S03]  /*4930*/  IMAD.MOV.U32 R0, RZ, RZ, 0x1 ;  /* 0x00000001ff007424 */ /* 0x000fc600078e00ff */
[----:B------:R-:W-:-:S05]  /*4940*/  SHF.R.S32.HI R3, RZ, 0x7, R3 ;  /* 0x00000007ff037819 */ /* 0x000fca0000011403 */
[----:B------:R-:W-:-:S07]  /*4950*/  VIADD R10, R3, 0x1 ;  /* 0x00000001030a7836 */ /* 0x000fce0000000000 */
.L_x_115:
[----:B------:R-:W-:-:S03]  /*4960*/  UMOV UR4, 0xffffffff ;  /* 0xffffffff00047882 */ /* 0x000fc60000000000 */
[----:B------:R-:W-:Y:S05]  /*4970*/  BRA.DIV UR4, `(.L_x_104) ;  /* 0x00000012044c7947 */ /* 0x000fea000b800000 */
[----:B------:R-:W-:-:S13]  /*4980*/  ELECT P6, URZ, PT ;  /* 0x00000000003f782f */ /* 0x000fda00038c0000 */
.L_x_131:
[----:B------:R-:W0:Y:S01]  /*4990*/  LDC R4, c[0x0][0x28c] ;  /* 0x0000a300ff047b82 */ /* 0x000e220000000800 */
[----:B------:R-:W-:Y:S01]  /*49a0*/  BSSY B1, `(.L_x_105) ;  /* 0x0000037000017945 */ /* 0x000fe20003800000 */
[----:B0-----:R-:W-:-:S13]  /*49b0*/  ISETP.LT.OR P6, PT, R4, 0x1, !P6 ;  /* 0x000000010400780c */ /* 0x001fda00077c1670 */
[----:B------:R-:W-:Y:S05]  /*49c0*/  @P6 BRA `(.L_x_106) ;  /* 0x0000000000d06947 */ /* 0x000fea0003800000 */
[----:B------:R-:W-:Y:S02]  /*49d0*/  IMAD.SHL.U32 R15, R9, 0x40, RZ ;  /* 0x00000040090f7824 */ /* 0x000fe400078e00ff */
[----:B------:R-:W-:Y:S02]  /*49e0*/  IMAD.SHL.U32 R18, R7, 0x80, RZ ;  /* 0x0000008007127824 */ /* 0x000fe400078e00ff */
[----:B------:R-:W-:Y:S02]  /*49f0*/  IMAD.MOV.U32 R20, RZ, RZ, RZ ;  /* 0x000000ffff147224 */ /* 0x000fe400078e00ff */
[----:B------:R-:W-:Y:S02]  /*4a00*/  IMAD.MOV.U32 R4, RZ, RZ, R10 ;  /* 0x000000ffff047224 */ /* 0x000fe400078e000a */
[----:B------:R-:W-:Y:S02]  /*4a10*/  IMAD.MOV.U32 R5, RZ, RZ, R0 ;  /* 0x000000ffff057224 */ /* 0x000fe400078e0000 */
[----:B------:R-:W-:-:S07]  /*4a20*/  IMAD.MOV.U32 R6, RZ, RZ, R12 ;  /* 0x000000ffff067224 */ /* 0x000fce00078e000c */
.L_x_110:
[----:B------:R-:W0:Y:S01]  /*4a30*/  S2R R14, SR_CgaCtaId ;  /* 0x00000000000e7919 */ /* 0x000e220000008800 */
[----:B------:R-:W-:Y:S01]  /*4a40*/  MOV R7, 0x400 ;  /* 0x0000040000077802 */ /* 0x000fe20000000f00 */
[----:B------:R-:W1:Y:S03]  /*4a50*/  @!P2 LDC R9, c[0x0][0x500] ;  /* 0x00014000ff09ab82 */ /* 0x000e660000000800 */
[----:B0-----:R-:W-:Y:S02]  /*4a60*/  LEA R21, R14, R7, 0x18 ;  /* 0x000000070e157211 */ /* 0x001fe400078ec0ff */
[----:B------:R-:W-:-:S03]  /*4a70*/  SHF.L.U32 R7, R5, 0x1f, RZ ;  /* 0x0000001f05077819 */ /* 0x000fc600000006ff */
[----:B------:R-:W-:-:S04]  /*4a80*/  IMAD R14, R6, 0x8, R21 ;  /* 0x00000008060e7824 */ /* 0x000fc800078e0215 */
[----:B------:R-:W0:Y:S02]  /*4a90*/  SYNCS.PHASECHK.TRANS64.TRYWAIT P1, [R14+URZ+0x48], R7 ;  /* 0x000048070e0075a7 */ /* 0x000e24000802017f */
[----:B01----:R-:W-:Y:S05]  /*4aa0*/  @!P1 BRA `(.L_x_107) ;  /* 0x0000001000209947 */ /* 0x003fea0003800000 */
.L_x_132:
[----:B0-----:R-:W-:Y:S01]  /*4ab0*/  PRMT R7, R11, 0x9910, RZ ;  /* 0x000099100b077816 */ /* 0x001fe200000000ff */
[----:B------:R0:W-:Y:S03]  /*4ac0*/  @!P2 SYNCS.ARRIVE.TRANS64 RZ, [R14+URZ], R9 ;  /* 0x000000090effa9a7 */ /* 0x0001e6000800003f */
[----:B------:R-:W-:-:S13]  /*4ad0*/  ISETP.NE.AND P1, PT, R7, 0x2, PT ;  /* 0x000000020700780c */ /* 0x000fda0003f25270 */
[----:B0-----:R-:W-:Y:S05]  /*4ae0*/  @P1 BRA `(.L_x_108) ;  /* 0x0000000000041947 */ /* 0x001fea0003800000 */
[----:B------:R-:W-:Y:S01]  /*4af0*/  BPT.TRAP 0x1 ;  /* 0x000000040000795c */ /* 0x000fe20000300000 */
.L_x_108:
[----:B------:R-:W-:Y:S05]  /*4b00*/  @P0 BRA `(.L_x_109) ;  /* 0x0000000000040947 */ /* 0x000fea0003800000 */
[----:B------:R-:W-:Y:S01]  /*4b10*/  BPT.TRAP 0x1 ;  /* 0x000000040000795c */ /* 0x000fe20000300000 */
.L_x_109:
[--C-:B------:R-:W-:Y:S01]  /*4b20*/  IMAD R7, R6, 0x4000, R21.reuse ;  /* 0x0000400006077824 */ /* 0x100fe200078e0215 */
[----:B------:R-:W-:Y:S01]  /*4b30*/  R2UR UR9, R14 ;  /* 0x000000000e0972ca */ /* 0x000fe200000e0000 */
[----:B------:R-:W-:Y:S01]  /*4b40*/  IMAD R21, R6, 0x2000, R21 ;  /* 0x0000200006157824 */ /* 0x000fe200078e0215 */
[----:B------:R-:W-:Y:S01]  /*4b50*/  UIADD3 UR4, UP0, UR22, 0xf0, URZ ;  /* 0x000000f016047890 */ /* 0x000fe2000ff1e03f */
[----:B------:R-:W-:Y:S01]  /*4b60*/  VIADD R4, R4, 0xffffffff ;  /* 0xffffffff04047836 */ /* 0x000fe20000000000 */
[----:B------:R-:W-:Y:S01]  /*4b70*/  R2UR UR5, R7 ;  /* 0x00000000070572ca */ /* 0x000fe200000e0000 */
[----:B------:R-:W-:Y:S01]  /*4b80*/  UIADD3 UR24, UP1, UR22, 0x1f0, URZ ;  /* 0x000001f016187890 */ /* 0x000fe2000ff3e03f */
[----:B------:R-:W-:Y:S01]  /*4b90*/  R2UR UR8, R21 ;  /* 0x00000000150872ca */ /* 0x000fe200000e0000 */
[----:B------:R-:W-:Y:S01]  /*4ba0*/  VIADD R6, R6, 0x1 ;  /* 0x0000000106067836 */ /* 0x000fe20000000000 */
[----:B------:R-:W-:Y:S01]  /*4bb0*/  R2UR UR11, R18 ;  /* 0x00000000120b72ca */ /* 0x000fe200000e0000 */
[----:B------:R-:W-:Y:S01]  /*4bc0*/  UIADD3.X UR25, URZ, UR23, URZ, UP1, !UPT ;  /* 0x000000173f197290 */ /* 0x000fe20008ffe43f */
[----:B------:R-:W-:Y:S01]  /*4bd0*/  R2UR UR10, R20 ;  /* 0x00000000140a72ca */ /* 0x000fe200000e0000 */
[----:B------:R-:W-:Y:S01]  /*4be0*/  UMOV UR6, 0x0 ;  /* 0x0000000000067882 */ /* 0x000fe20000000000 */
[----:B------:R-:W-:Y:S01]  /*4bf0*/  R2UR UR12, R8 ;  /* 0x00000000080c72ca */ /* 0x000fe200000e0000 */
[----:B------:R-:W-:Y:S01]  /*4c00*/  UMOV UR7, 0x10000000 ;  /* 0x1000000000077882 */ /* 0x000fe20000000000 */
[----:B------:R-:W-:Y:S01]  /*4c10*/  R2UR UR19, R15 ;  /* 0x000000000f1372ca */ /* 0x000fe200000e0000 */
[----:B------:R-:W-:Y:S01]  /*4c20*/  VIADD R20, R20, 0x80 ;  /* 0x0000008014147836 */ /* 0x000fe20000000000 */
[----:B------:R-:W-:Y:S01]  /*4c30*/  ISETP.GT.AND P3, PT, R4, 0x1, PT ;  /* 0x000000010400780c */ /* 0x000fe20003f64270 */
[----:B------:R-:W-:Y:S01]  /*4c40*/  UIADD3 UR14, UR5, 0x180, URZ ;  /* 0x00000180050e7890 */ /* 0x000fe2000fffe03f */
[----:B------:R-:W-:Y:S01]  /*4c50*/  ISETP.NE.AND P1, PT, R6, 0x9, PT ;  /* 0x000000090600780c */ /* 0x000fe20003f25270 */
[----:B------:R-:W-:-:S02]  /*4c60*/  UIADD3.X UR5, URZ, UR23, URZ, UP0, !UPT ;  /* 0x000000173f057290 */ /* 0x000fc400087fe43f */
[----:B------:R-:W-:Y:S01]  /*4c70*/  UIADD3 UR15, UR8, 0x24180, URZ ;  /* 0x00024180080f7890 */ /* 0x000fe2000fffe03f */
[----:B------:R-:W-:Y:S02]  /*4c80*/  SEL R14, RZ, 0x1, P1 ;  /* 0x00000001ff0e7807 */ /* 0x000fe40000800000 */
[----:B------:R-:W-:Y:S01]  /*4c90*/  UMOV UR8, UR14 ;  /* 0x0000000e00087c82 */ /* 0x000fe20008000000 */
[----:B------:R-:W-:Y:S02]  /*4ca0*/  SEL R6, R6, RZ, P1 ;  /* 0x000000ff06067207 */ /* 0x000fe40000800000 */
[----:B------:R-:W-:Y:S01]  /*4cb0*/  LOP3.LUT R5, R5, R14, RZ, 0x3c, !PT ;  /* 0x0000000e05057212 */ /* 0x000fe200078e3cff */
[----:B------:R0:W-:Y:S02]  /*4cc0*/  UTMALDG.3D [UR8], [UR4], desc[UR6] ;  /* 0x00000608040075b4 */ /* 0x0001e40008011000 */
[----:B0-----:R-:W-:Y:S01]  /*4cd0*/  UMOV UR8, UR15 ;  /* 0x0000000f00087c82 */ /* 0x001fe20008000000 */
[----:B------:R-:W-:-:S02]  /*4ce0*/  UMOV UR11, UR19 ;  /* 0x00000013000b7c82 */ /* 0x000fc40008000000 */
[----:B------:R0:W-:Y:S02]  /*4cf0*/  UTMALDG.3D [UR8], [UR24], desc[UR6] ;  /* 0x00000608180075b4 */ /* 0x0001e40008011000 */
[----:B0-----:R-:W-:Y:S05]  /*4d00*/  @P3 BRA `(.L_x_110) ;  /* 0xfffffffc00483947 */ /* 0x001fea000383ffff */
.L_x_106:
[----:B------:R-:W-:Y:S05]  /*4d10*/  BSYNC B1 ;  /* 0x0000000000017941 */ /* 0x000fea0003800000 */
.L_x_105:
[----:B------:R-:W-:Y:S01]  /*4d20*/  LOP3.LUT P3, RZ, R13, 0xff, RZ, 0xc0, !PT ;  /* 0x000000ff0dff7812 */ /* 0x000fe2000786c0ff */
[----:B------:R-:W-:Y:S01]  /*4d30*/  IMAD.IADD R12, R3, 0x1, R12 ;  /* 0x00000001030c7824 */ /* 0x000fe200078e020c */
[----:B------:R-:W-:Y:S01]  /*4d40*/  IADD3 R16, P4, R16, UR20, RZ ;  /* 0x0000001410107c10 */ /* 0x000fe2000ff9e0ff */
[----:B------:R-:W-:Y:S01]  /*4d50*/  ULDC.64 UR4, c[0x0][0x650] ;  /* 0x0001940000047ab9 */ /* 0x000fe20000000a00 */
[----:B------:R-:W-:Y:S01]  /*4d60*/  BSSY B1, `(.L_x_111) ;  /* 0x000006a000017945 */ /* 0x000fe20003800000 */
[----:B------:R-:W-:Y:S01]  /*4d70*/  IMAD.MOV.U32 R9, RZ, RZ, -0x1 ;  /* 0xffffffffff097424 */ /* 0x000fe200078e00ff */
[----:B------:R-:W-:Y:S01]  /*4d80*/  ISETP.GT.U32.AND P1, PT, R12, 0x8, PT ;  /* 0x000000080c00780c */ /* 0x000fe20003f24070 */
[----:B------:R-:W-:Y:S01]  /*4d90*/  IMAD.MOV.U32 R8, RZ, RZ, -0x1 ;  /* 0xffffffffff087424 */ /* 0x000fe200078e00ff */
[----:B------:R-:W-:Y:S02]  /*4da0*/  IADD3.X R17, R17, UR13, RZ, P4, !PT ;  /* 0x0000000d11117c10 */ /* 0x000fe4000a7fe4ff */
[----:B------:R-:W-:-:S02]  /*4db0*/  ISETP.LT.U32.AND P1, PT, R3, 0x9, P1 ;  /* 0x000000090300780c */ /* 0x000fc40000f21070 */
[----:B------:R-:W-:Y:S01]  /*4dc0*/  PRMT R13, RZ, 0x7610, R13 ;  /* 0x00007610ff0d7816 */ /* 0x000fe2000000000d */
[----:B------:R-:W0:Y:S01]  /*4dd0*/  @P3 S2R R5, SR_CgaCtaId ;  /* 0x0000000000053919 */ /* 0x000e220000008800 */
[----:B------:R-:W-:-:S04]  /*4de0*/  @P3 MOV R4, 0x400 ;  /* 0x0000040000043802 */ /* 0x000fc80000000f00 */
[----:B0-----:R-:W-:Y:S01]  /*4df0*/  @P3 LEA R6, R5, R4, 0x18 ;  /* 0x0000000405063211 */ /* 0x001fe200078ec0ff */
[----:B------:R-:W-:-:S03]  /*4e00*/  IMAD.WIDE.U32 R4, R12, 0x38e38e39, RZ ;  /* 0x38e38e390c047825 */ /* 0x000fc600078e00ff */
[----:B------:R0:W-:Y:S01]  /*4e10*/  @P3 SYNCS.ARRIVE.TRANS64.A1T0 RZ, [R6+URZ+0xa8], RZ ;  /* 0x0000a8ff06ff39a7 */ /* 0x0001e2000810003f */
[----:B------:R-:W-:Y:S02]  /*4e20*/  ISETP.GE.U32.AND P3, PT, R3, 0x9, PT ;  /* 0x000000090300780c */ /* 0x000fe40003f66070 */
[----:B------:R-:W-:Y:S02]  /*4e30*/  SHF.R.U32.HI R7, RZ, 0x1, R5 ;  /* 0x00000001ff077819 */ /* 0x000fe40000011605 */
[----:B------:R-:W-:Y:S02]  /*4e40*/  SEL R5, RZ, 0x1, !P1 ;  /* 0x00000001ff057807 */ /* 0x000fe40004800000 */
[----:B------:R-:W-:Y:S01]  /*4e50*/  ISETP.GE.U32.AND P1, PT, R16, UR4, PT ;  /* 0x0000000410007c0c */ /* 0x000fe2000bf26070 */
[----:B------:R-:W-:Y:S01]  /*4e60*/  IMAD R12, R7, -0x9, R12 ;  /* 0xfffffff7070c7824 */ /* 0x000fe200078e020c */
[----:B------:R-:W-:Y:S02]  /*4e70*/  LOP3.LUT R0, R0, R5, RZ, 0x3c, !PT ;  /* 0x0000000500007212 */ /* 0x000fe400078e3cff */
[----:B------:R-:W-:-:S02]  /*4e80*/  ISETP.GE.U32.AND.EX P1, PT, R17, UR5, PT, P1 ;  /* 0x0000000511007c0c */ /* 0x000fc4000bf26110 */
[----:B------:R-:W-:Y:S02]  /*4e90*/  PRMT R4, RZ, 0x7610, R4 ;  /* 0x00007610ff047816 */ /* 0x000fe40000000004 */
[----:B------:R-:W-:Y:S01]  /*4ea0*/  @P3 LOP3.LUT R0, R0, 0x1, R7, 0x78, !PT ;  /* 0x0000000100003812 */ /* 0x000fe200078e7807 */
[----:B------:R-:W-:-:S08]  /*4eb0*/  IMAD.MOV.U32 R7, RZ, RZ, -0x1 ;  /* 0xffffffffff077424 */ /* 0x000fd000078e00ff */
[----:B0-----:R-:W-:Y:S05]  /*4ec0*/  @P1 BRA `(.L_x_112) ;  /* 0x00000004004c1947 */ /* 0x001fea0003800000 */
[----:B------:R-:W-:Y:S01]  /*4ed0*/  ULDC.64 UR4, c[0x0][0x628] ;  /* 0x00018a0000047ab9 */ /* 0x000fe20000000a00 */
[----:B------:R-:W0:Y:S01]  /*4ee0*/  S2R R15, SR_CTAID.X ;  /* 0x00000000000f7919 */ /* 0x000e220000002500 */
[----:B------:R-:W-:Y:S01]  /*4ef0*/  ISETP.NE.U32.AND P1, PT, RZ, UR4, PT ;  /* 0x00000004ff007c0c */ /* 0x000fe2000bf25070 */
[----:B------:R-:W-:Y:S01]  /*4f00*/  ULDC UR7, c[0x0][0x630] ;  /* 0x00018c0000077ab9 */ /* 0x000fe20000000800 */
[----:B------:R-:W-:Y:S01]  /*4f10*/  IMAD.MOV.U32 R4, RZ, RZ, R16 ;  /* 0x000000ffff047224 */ /* 0x000fe200078e0010 */
[----:B------:R-:W1:Y:S01]  /*4f20*/  S2R R14, SR_CTAID.Y ;  /* 0x00000000000e7919 */ /* 0x000e620000002600 */
[----:B------:R-:W-:Y:S01]  /*4f30*/  ISETP.NE.AND.EX P1, PT, RZ, UR5, PT, P1 ;  /* 0x00000005ff007c0c */ /* 0x000fe2000bf25310 */
[----:B------:R-:W-:-:S12]  /*4f40*/  IMAD.MOV.U32 R5, RZ, RZ, R17 ;  /* 0x000000ffff057224 */ /* 0x000fd800078e0011 */
[----:B------:R-:W-:Y:S05]  /*4f50*/  @!P1 BRA `(.L_x_113) ;  /* 0x0000000000289947 */ /* 0x000fea0003800000 */
[----:B------:R-:W-:Y:S02]  /*4f60*/  ULDC UR6, c[0x0][0x634] ;  /* 0x00018d0000067ab9 */ /* 0x000fe40000000800 */
[----:B------:R-:W-:-:S05]  /*4f70*/  IADD3 R9, P1, R16, UR6, RZ ;  /* 0x0000000610097c10 */ /* 0x000fca000ff3e0ff */
[----:B------:R-:W-:-:S04]  /*4f80*/  IMAD.X R21, RZ, RZ, R17, P1 ;  /* 0x000000ffff157224 */ /* 0x000fc800008e0611 */
[----:B------:R-:W-:-:S04]  /*4f90*/  IMAD.WIDE.U32 R6, R21, UR4, RZ ;  /* 0x0000000415067c25 */ /* 0x000fc8000f8e00ff */
[----:B------:R-:W-:-:S04]  /*4fa0*/  IMAD.WIDE.U32 R6, P1, R9, UR5, R6 ;  /* 0x0000000509067c25 */ /* 0x000fc8000f820006 */
[----:B------:R-:W-:-:S04]  /*4fb0*/  IMAD.WIDE.U32 R8, R9, UR4, RZ ;  /* 0x0000000409087c25 */ /* 0x000fc8000f8e00ff */
[----:B------:R-:W-:Y:S01]  /*4fc0*/  IMAD.X R5, RZ, RZ, RZ, P1 ;  /* 0x000000ffff057224 */ /* 0x000fe200008e06ff */
[----:B------:R-:W-:Y:S01]  /*4fd0*/  IADD3 RZ, P1, R9, R6, RZ ;  /* 0x0000000609ff7210 */ /* 0x000fe20007f3e0ff */
[----:B------:R-:W-:-:S04]  /*4fe0*/  IMAD.MOV.U32 R4, RZ, RZ, R7 ;  /* 0x000000ffff047224 */ /* 0x000fc800078e0007 */
[----:B------:R-:W-:-:S08]  /*4ff0*/  IMAD.WIDE.U32.X R4, R21, UR5, R4, P1 ;  /* 0x0000000515047c25 */ /* 0x000fd000088e0404 */
.L_x_113:
[--C-:B------:R-:W-:Y:S01]  /*5000*/  SHF.R.U64 R8, R4, UR7, R5.reuse ;  /* 0x0000000704087c19 */ /* 0x100fe20008001205 */
[----:B------:R-:W-:Y:S01]  /*5010*/  ULDC.64 UR4, c[0x0][0x620] ;  /* 0x0001880000047ab9 */ /* 0x000fe20000000a00 */
[----:B------:R-:W-:Y:S01]  /*5020*/  SHF.R.U32.HI R4, RZ, UR7, R5 ;  /* 0x00000007ff047c19 */ /* 0x000fe20008011605 */
[----:B------:R-:W2:Y:S01]  /*5030*/  LDC R24, c[0x0][0x144] ;  /* 0x00005100ff187b82 */ /* 0x000ea20000000800 */
[----:B------:R-:W-:Y:S01]  /*5040*/  IADD3 R7, P1, RZ, -R8, RZ ;  /* 0x80000008ff077210 */ /* 0x000fe20007f3e0ff */
[----:B------:R-:W-:Y:S01]  /*5050*/  ULDC.64 UR8, c[0x0][0x640] ;  /* 0x0001900000087ab9 */ /* 0x000fe20000000a00 */
[----:B0-----:R-:W-:Y:S01]  /*5060*/  I2FP.F32.U32 R9, R15 ;  /* 0x0000000f00097245 */ /* 0x001fe20000201000 */
[----:B------:R-:W-:Y:S02]  /*5070*/  ULDC UR6, c[0x0][0x608] ;  /* 0x0001820000067ab9 */ /* 0x000fe40000000800 */
[----:B------:R-:W-:Y:S01]  /*5080*/  IMAD.X R4, RZ, RZ, ~R4, P1 ;  /* 0x000000ffff047224 */ /* 0x000fe200008e0e04 */
[----:B------:R-:W-:Y:S01]  /*5090*/  ISETP.NE.U32.AND P1, PT, RZ, UR8, PT ;  /* 0x00000008ff007c0c */ /* 0x000fe2000bf25070 */
[----:B------:R-:W0:Y:S02]  /*50a0*/  LDC R21, c[0x0][0x148] ;  /* 0x00005200ff157b82 */ /* 0x000e240000000800 */
[----:B------:R-:W-:Y:S01]  /*50b0*/  IMAD R6, R4, UR4, RZ ;  /* 0x0000000404067c24 */ /* 0x000fe2000f8e02ff */
[----:B------:R-:W-:Y:S01]  /*50c0*/  ISETP.NE.AND.EX P1, PT, RZ, UR9, PT, P1 ;  /* 0x00000009ff007c0c */ /* 0x000fe2000bf25310 */
[----:B------:R-:W-:Y:S01]  /*50d0*/  IMAD.WIDE.U32 R4, R7, UR4, R16 ;  /* 0x0000000407047c25 */ /* 0x000fe2000f8e0010 */
[----:B------:R-:W-:-:S03]  /*50e0*/  ULDC UR4, c[0x0][0x150] ;  /* 0x0000540000047ab9 */ /* 0x000fc60000000800 */
[----:B------:R-:W-:Y:S02]  /*50f0*/  IMAD R7, R7, UR5, R6 ;  /* 0x0000000507077c24 */ /* 0x000fe4000f8e0206 */
[----:B------:R-:W-:Y:S01]  /*5100*/  FMUL R6, R9, UR4 ;  /* 0x0000000409067c20 */ /* 0x000fe20008400000 */
[----:B------:R-:W-:Y:S01]  /*5110*/  ULDC UR4, c[0x0][0x618] ;  /* 0x0001860000047ab9 */ /* 0x000fe20000000800 */
[----:B------:R-:W-:Y:S01]  /*5120*/  ULDC UR5, c[0x0][0x154] ;  /* 0x0000550000057ab9 */ /* 0x000fe20000000800 */
[----:B------:R-:W-:-:S03]  /*5130*/  IMAD.IADD R5, R5, 0x1, R7 ;  /* 0x0000000105057824 */ /* 0x000fc600078e0207 */
[----:B------:R-:W3:Y:S02]  /*5140*/  F2I.U32.TRUNC.NTZ R6, R6 ;  /* 0x0000000600067305 */ /* 0x000ee4000020f000 */
[----:B------:R-:W-:Y:S02]  /*5150*/  SHF.R.U64 R9, R4, UR4, R5 ;  /* 0x0000000404097c19 */ /* 0x000fe40008001205 */
[----:B-1----:R-:W-:-:S05]  /*5160*/  I2FP.F32.U32 R4, R14 ;  /* 0x0000000e00047245 */ /* 0x002fca0000201000 */
[----:B------:R-:W-:Y:S01]  /*5170*/  FMUL R22, R4, UR5 ;  /* 0x0000000504167c20 */ /* 0x000fe20008400000 */
[----:B------:R-:W-:Y:S01]  /*5180*/  SHF.R.U32.HI R4, RZ, UR4, R5 ;  /* 0x00000004ff047c19 */ /* 0x000fe20008011605 */
[----:B------:R-:W-:-:S03]  /*5190*/  ULDC UR4, c[0x0][0x658] ;  /* 0x0001960000047ab9 */ /* 0x000fc60000000800 */
[--C-:B------:R-:W-:Y:S01]  /*51a0*/  SHF.R.U64 R20, R9, UR6, R4.reuse ;  /* 0x0000000609147c19 */ /* 0x100fe20008001204 */
[----:B------:R-:W1:Y:S01]  /*51b0*/  F2I.U32.TRUNC.NTZ R22, R22 ;  /* 0x0000001600167305 */ /* 0x000e62000020f000 */
[----:B------:R-:W-:Y:S01]  /*51c0*/  SHF.R.U32.HI R5, RZ, UR6, R4 ;  /* 0x00000006ff057c19 */ /* 0x000fe20008011604 */
[----:B---3--:R-:W-:-:S03]  /*51d0*/  IMAD.MOV R6, RZ, RZ, -R6 ;  /* 0x000000ffff067224 */ /* 0x008fc600078e0a06 */
[----:B------:R-:W-:Y:S01]  /*51e0*/  SHF.R.U64 R18, R20, UR4, R5 ;  /* 0x0000000414127c19 */ /* 0x000fe20008001205 */
[----:B--2---:R-:W-:Y:S01]  /*51f0*/  IMAD R15, R24, R6, R15 ;  /* 0x00000006180f7224 */ /* 0x004fe200078e020f */
[----:B------:R-:W-:-:S03]  /*5200*/  SHF.R.U32.HI R23, RZ, UR4, R5 ;  /* 0x00000004ff177c19 */ /* 0x000fc60008011605 */
[----:B------:R-:W-:Y:S02]  /*5210*/  IMAD.MOV.U32 R4, RZ, RZ, R18 ;  /* 0x000000ffff047224 */ /* 0x000fe400078e0012 */
[----:B------:R-:W-:Y:S01]  /*5220*/  IMAD.MOV.U32 R5, RZ, RZ, R23 ;  /* 0x000000ffff057224 */ /* 0x000fe200078e0017 */
[----:B-1----:R-:W-:Y:S06]  /*5230*/  @!P1 BRA `(.L_x_114) ;  /* 0x0000000000289947 */ /* 0x002fec0003800000 */
[----:B------:R-:W-:Y:S02]  /*5240*/  ULDC UR4, c[0x0][0x64c] ;  /* 0x0001930000047ab9 */ /* 0x000fe40000000800 */
[----:B------:R-:W-:-:S05]  /*5250*/  IADD3 R5, P1, R18, UR4, RZ ;  /* 0x0000000412057c10 */ /* 0x000fca000ff3e0ff */
[----:B------:R-:W-:-:S04]  /*5260*/  IMAD.X R23, RZ, RZ, R23, P1 ;  /* 0x000000ffff177224 */ /* 0x000fc800008e0617 */
[----:B------:R-:W-:-:S04]  /*5270*/  IMAD.WIDE.U32 R6, R23, UR8, RZ ;  /* 0x0000000817067c25 */ /* 0x000fc8000f8e00ff */
[----:B------:R-:W-:-:S04]  /*5280*/  IMAD.WIDE.U32 R6, P1, R5, UR9, R6 ;  /* 0x0000000905067c25 */ /* 0x000fc8000f820006 */
[----:B------:R-:W-:-:S04]  /*5290*/  IMAD.WIDE.U32 R4, R5, UR8, RZ ;  /* 0x0000000805047c25 */ /* 0x000fc8000f8e00ff */
[----:B------:R-:W-:Y:S01]  /*52a0*/  IMAD.MOV.U32 R4, RZ, RZ, R7 ;  /* 0x000000ffff047224 */ /* 0x000fe200078e0007 */
[----:B------:R-:W-:Y:S01]  /*52b0*/  IADD3 RZ, P3, R5, R6, RZ ;  /* 0x0000000605ff7210 */ /* 0x000fe20007f7e0ff */
[----:B------:R-:W-:-:S04]  /*52c0*/  IMAD.X R5, RZ, RZ, RZ, P1 ;  /* 0x000000ffff057224 */ /* 0x000fc800008e06ff */
[----:B------:R-:W-:-:S08]  /*52d0*/  IMAD.WIDE.U32.X R4, R23, UR9, R4, P3 ;  /* 0x0000000917047c25 */ /* 0x000fd000098e0404 */
.L_x_114:
[----:B------:R-:W-:Y:S01]  /*52e0*/  ISETP.NE.AND P1, PT, R2, 0x1, PT ;  /* 0x000000010200780c */ /* 0x000fe20003f25270 */
[----:B------:R-:W-:Y:S01]  /*52f0*/  ULDC UR4, c[0x0][0x648] ;  /* 0x0001920000047ab9 */ /* 0x000fe20000000800 */
[----:B------:R-:W-:Y:S01]  /*5300*/  LOP3.LUT R20, R20, UR17, RZ, 0xc0, !PT ;  /* 0x0000001114147c12 */ /* 0x000fe2000f8ec0ff */
[----:B------:R-:W-:Y:S01]  /*5310*/  IMAD.MOV R22, RZ, RZ, -R22 ;  /* 0x000000ffff167224 */ /* 0x000fe200078e0a16 */
[----:B------:R-:W-:Y:S01]  /*5320*/  SHF.R.U64 R5, R4, UR4, R5 ;  /* 0x0000000404057c19 */ /* 0x000fe20008001205 */
[----:B------:R-:W-:Y:S01]  /*5330*/  ULDC UR4, c[0x0][0x638] ;  /* 0x00018e0000047ab9 */ /* 0x000fe20000000800 */
[----:B------:R-:W-:Y:S01]  /*5340*/  LOP3.LUT R9, R9, UR16, RZ, 0xc0, !PT ;  /* 0x0000001009097c12 */ /* 0x000fe2000f8ec0ff */
[----:B------:R-:W-:Y:S01]  /*5350*/  ULDC UR5, c[0x0][0x610] ;  /* 0x0001840000057ab9 */ /* 0x000fe20000000800 */
[----:B------:R-:W-:Y:S02]  /*5360*/  IMAD.MOV.U32 R4, RZ, RZ, 0x1 ;  /* 0x00000001ff047424 */ /* 0x000fe400078e00ff */
[----:B------:R-:W-:-:S02]  /*5370*/  IMAD.MOV R7, RZ, RZ, -R5 ;  /* 0x000000ffff077224 */ /* 0x000fc400078e0a05 */
[----:B------:R-:W-:Y:S02]  /*5380*/  IMAD R20, R5, UR18, R20 ;  /* 0x0000001205147c24 */ /* 0x000fe4000f8e0214 */
[----:B0-----:R-:W-:Y:S02]  /*5390*/  @P1 IMAD R15, R21, R22, R14 ;  /* 0x00000016150f1224 */ /* 0x001fe400078e020e */
[----:B------:R-:W-:Y:S01]  /*53a0*/  IMAD R18, R7, UR4, R18 ;  /* 0x0000000407127c24 */ /* 0x000fe2000f8e0212 */
[----:B------:R-:W-:Y:S01]  /*53b0*/  ULDC UR4, c[0x0][0x600] ;  /* 0x0001800000047ab9 */ /* 0x000fe20000000800 */
[----:B------:R-:W-:Y:S02]  /*53c0*/  IMAD R15, R20, UR5, R15 ;  /* 0x00000005140f7c24 */ /* 0x000fe4000f8e020f */
[----:B------:R-:W-:-:S05]  /*53d0*/  IMAD R18, R18, UR4, R9 ;  /* 0x0000000412127c24 */ /* 0x000fca000f8e0209 */
[----:B------:R-:W-:Y:S02]  /*53e0*/  SEL R9, R18, R15, !P1 ;  /* 0x0000000f12097207 */ /* 0x000fe40004800000 */
[----:B------:R-:W-:-:S07]  /*53f0*/  SEL R7, R15, R18, !P1 ;  /* 0x000000120f077207 */ /* 0x000fce0004800000 */
.L_x_112:
[----:B------:R-:W-:Y:S05]  /*5400*/  BSYNC B1 ;  /* 0x0000000000017941 */ /* 0x000fea0003800000 */
.L_x_111:
[----:B------:R-:W-:-:S13]  /*5410*/  LOP3.LUT P1, RZ, R4, 0xff, RZ, 0xc0, !PT ;  /* 0x000000ff04ff7812 */ /* 0x000fda000782c0ff */
[----:B------:R-:W-:Y:S05]  /*5420*/  @P1 BRA `(.L_x_115) ;  /* 0xfffffff4004c1947 */ /* 0x000fea000383ffff */
[----:B------:R-:W-:Y:S05]  /*5430*/  BSYNC B0 ;  /* 0x0000000000007941 */ /* 0x000fea0003800000 */
.L_x_103:
[----:B------:R-:W-:-:S03]  /*5440*/  UMOV UR4, 0xffffffff ;  /* 0xffffffff00047882 */ /* 0x000fc60000000000 */
[----:B------:R-:W-:Y:S05]  /*5450*/  BRA.DIV UR4, `(.L_x_116) ;  /* 0x0000000604c87947 */ /* 0x000fea000b800000 */
[----:B------:R-:W-:-:S13]  /*5460*/  ELECT P6, URZ, PT ;  /* 0x00000000003f782f */ /* 0x000fda00038c0000 */
.L_x_135:
[----:B------:R-:W-:Y:S04]  /*5470*/  BSSY B0, `(.L_x_117) ;  /* 0x0000058000007945 */ /* 0x000fe80003800000 */
[----:B------:R-:W-:Y:S05]  /*5480*/  @!P6 BRA `(.L_x_118) ;  /* 0x000000040058e947 */ /* 0x000fea0003800000 */
[----:B------:R-:W-:-:S04]  /*5490*/  LOP3.LUT R19, R19, 0x2, RZ, 0xfc, !PT ;  /* 0x0000000213137812 */ /* 0x000fc800078efcff */
[----:B------:R-:W-:-:S13]  /*54a0*/  ISETP.NE.AND P0, PT, R19, 0x3, PT ;  /* 0x000000031300780c */ /* 0x000fda0003f05270 */
[----:B------:R-:W-:Y:S05]  /*54b0*/  @!P0 BRA `(.L_x_119) ;  /* 0x0000000000048947 */ /* 0x000fea0003800000 */
[----:B------:R-:W-:Y:S01]  /*54c0*/  BPT.TRAP 0x1 ;  /* 0x000000040000795c */ /* 0x000fe20000300000 */
.L_x_119:
[----:B------:R-:W0:Y:S01]  /*54d0*/  S2R R3, SR_CgaCtaId ;  /* 0x0000000000037919 */ /* 0x000e220000008800 */
[----:B------:R-:W-:-:S04]  /*54e0*/  MOV R2, 0x400 ;  /* 0x0000040000027802 */ /* 0x000fc80000000f00 */
[----:B0-----:R-:W-:Y:S02]  /*54f0*/  LEA R3, R3, R2, 0x18 ;  /* 0x0000000203037211 */ /* 0x001fe400078ec0ff */
[----:B------:R-:W-:-:S03]  /*5500*/  SHF.L.U32 R2, R0, 0x1f, RZ ;  /* 0x0000001f00027819 */ /* 0x000fc600000006ff */
[----:B------:R-:W-:-:S04]  /*5510*/  VIADD R3, R3, 0x48 ;  /* 0x0000004803037836 */ /* 0x000fc80000000000 */
[C---:B------:R-:W-:Y:S02]  /*5520*/  IMAD R7, R12.reuse, 0x8, R3 ;  /* 0x000000080c077824 */ /* 0x040fe400078e0203 */
[----:B------:R-:W-:Y:S02]  /*5530*/  VIADD R12, R12, 0x1 ;  /* 0x000000010c0c7836 */ /* 0x000fe40000000000 */
[----:B------:R-:W0:Y:S03]  /*5540*/  SYNCS.PHASECHK.TRANS64.TRYWAIT P0, [R7+URZ], R2 ;  /* 0x00000002070075a7 */ /* 0x000e26000800017f */
[----:B------:R-:W-:-:S04]  /*5550*/  ISETP.NE.AND P1, PT, R12, 0x9, PT ;  /* 0x000000090c00780c */ /* 0x000fc80003f25270 */
[----:B------:R-:W-:Y:S02]  /*5560*/  SEL R5, RZ, 0x1, P1 ;  /* 0x00000001ff057807 */ /* 0x000fe40000800000 */
[----:B------:R-:W-:Y:S02]  /*5570*/  SEL R12, R12, RZ, P1 ;  /* 0x000000ff0c0c7207 */ /* 0x000fe40000800000 */
[----:B------:R-:W-:-:S03]  /*5580*/  LOP3.LUT R5, R0, R5, RZ, 0x3c, !PT ;  /* 0x0000000500057212 */ /* 0x000fc600078e3cff */
[----:B------:R-:W-:Y:S01]  /*5590*/  IMAD R9, R12, 0x8, R3 ;  /* 0x000000080c097824 */ /* 0x000fe200078e0203 */
[----:B------:R-:W-:Y:S01]  /*55a0*/  SHF.L.U32 R4, R5, 0x1f, RZ ;  /* 0x0000001f05047819 */ /* 0x000fe200000006ff */
[----:B0-----:R-:W-:Y:S06]  /*55b0*/  @!P0 BRA `(.L_x_120) ;  /* 0x0000000400908947 */ /* 0x001fec0003800000 */
.L_x_136:
[----:B------:R-:W1:Y:S01]  /*55c0*/  SYNCS.PHASECHK.TRANS64.TRYWAIT P0, [R9+URZ], R4 ;  /* 0x00000004090075a7 */ /* 0x000e62000800017f */
[----:B------:R-:W-:-:S05]  /*55d0*/  VIADD R0, R12, 0x1 ;  /* 0x000000010c007836 */ /* 0x000fca0000000000 */
[----:B------:R-:W-:-:S04]  /*55e0*/  ISETP.NE.AND P1, PT, R0, 0x9, PT ;  /* 0x000000090000780c */ /* 0x000fc80003f25270 */
[----:B0-----:R-:W-:Y:S02]  /*55f0*/  SEL R2, RZ, 0x1, P1 ;  /* 0x00000001ff027807 */ /* 0x001fe40000800000 */
[----:B------:R-:W-:Y:S02]  /*5600*/  SEL R0, R0, RZ, P1 ;  /* 0x000000ff00007207 */ /* 0x000fe40000800000 */
[----:B------:R-:W-:-:S03]  /*5610*/  LOP3.LUT R7, R5, R2, RZ, 0x3c, !PT ;  /* 0x0000000205077212 */ /* 0x000fc600078e3cff */
[----:B------:R-:W-:Y:S01]  /*5620*/  IMAD R6, R0, 0x8, R3 ;  /* 0x0000000800067824 */ /* 0x000fe200078e0203 */
[----:B------:R-:W-:Y:S01]  /*5630*/  SHF.L.U32 R5, R7, 0x1f, RZ ;  /* 0x0000001f07057819 */ /* 0x000fe200000006ff */
[----:B-1----:R-:W-:Y:S06]  /*5640*/  @!P0 BRA `(.L_x_121) ;  /* 0x0000000400808947 */ /* 0x002fec0003800000 */
.L_x_137:
[----:B------:R-:W1:Y:S01]  /*5650*/  SYNCS.PHASECHK.TRANS64.TRYWAIT P0, [R6+URZ], R5 ;  /* 0x00000005060075a7 */ /* 0x000e62000800017f */
[----:B------:R-:W-:-:S05]  /*5660*/  VIADD R0, R0, 0x1 ;  /* 0x0000000100007836 */ /* 0x000fca0000000000 */
[----:B------:R-:W-:-:S04]  /*5670*/  ISETP.NE.AND P1, PT, R0, 0x9, PT ;  /* 0x000000090000780c */ /* 0x000fc80003f25270 */
[----:B------:R-:W-:Y:S02]  /*5680*/  SEL R2, RZ, 0x1, P1 ;  /* 0x00000001ff027807 */ /* 0x000fe40000800000 */
[----:B------:R-:W-:Y:S02]  /*5690*/  SEL R0, R0, RZ, P1 ;  /* 0x000000ff00007207 */ /* 0x000fe40000800000 */
[----:B------:R-:W-:-:S03]  /*56a0*/  LOP3.LUT R7, R7, R2, RZ, 0x3c, !PT ;  /* 0x0000000207077212 */ /* 0x000fc600078e3cff */
[----:B0-----:R-:W-:Y:S01]  /*56b0*/  IMAD R9, R0, 0x8, R3 ;  /* 0x0000000800097824 */ /* 0x001fe200078e0203 */
[----:B------:R-:W-:Y:S01]  /*56c0*/  SHF.L.U32 R4, R7, 0x1f, RZ ;  /* 0x0000001f07047819 */ /* 0x000fe200000006ff */
[----:B-1----:R-:W-:Y:S06]  /*56d0*/  @!P0 BRA `(.L_x_122) ;  /* 0x0000000400708947 */ /* 0x002fec0003800000 */
.L_x_138:
        /* <DEDUP_REMOVED lines=9> */
.L_x_139:
        /* <DEDUP_REMOVED lines=9> */
.L_x_140:
        /* <DEDUP_REMOVED lines=9> */
.L_x_141:
        /* <DEDUP_REMOVED lines=9> */
.L_x_142:
[----:B------:R-:W1:Y:S01]  /*5920*/  SYNCS.PHASECHK.TRANS64.TRYWAIT P0, [R9+URZ], R4 ;  /* 0x00000004090075a7 */ /* 0x000e62000800017f */
[----:B------:R-:W-:-:S05]  /*5930*/  VIADD R0, R0, 0x1 ;  /* 0x0000000100007836 */ /* 0x000fca0000000000 */
[----:B------:R-:W-:-:S04]  /*5940*/  ISETP.NE.AND P1, PT, R0, 0x9, PT ;  /* 0x000000090000780c */ /* 0x000fc80003f25270 */
[----:B------:R-:W-:Y:S02]  /*5950*/  SEL R2, RZ, 0x1, P1 ;  /* 0x00000001ff027807 */ /* 0x000fe40000800000 */
[----:B------:R-:W-:Y:S02]  /*5960*/  SEL R0, R0, RZ, P1 ;  /* 0x000000ff00007207 */ /* 0x000fe40000800000 */
[----:B------:R-:W-:Y:S01]  /*5970*/  LOP3.LUT R2, R7, R2, RZ, 0x3c, !PT ;  /* 0x0000000207027212 */ /* 0x000fe200078e3cff */
[----:B-1----:R-:W-:Y:S06]  /*5980*/  @!P0 BRA `(.L_x_127) ;  /* 0x0000000400288947 */ /* 0x002fec0003800000 */
.L_x_143:
[----:B------:R-:W-:Y:S01]  /*5990*/  IMAD R3, R0, 0x8, R3 ;  /* 0x0000000800037824 */ /* 0x000fe200078e0203 */
[----:B------:R-:W-:-:S07]  /*59a0*/  SHF.L.U32 R0, R2, 0x1f, RZ ;  /* 0x0000001f02007819 */ /* 0x000fce00000006ff */
.L_x_128:
[----:B--2---:R2:W3:Y:S02]  /*59b0*/  SYNCS.PHASECHK.TRANS64.TRYWAIT P0, [R3+URZ], R0 ;  /* 0x00000000030075a7 */ /* 0x0044e4000800017f */
[----:B---3--:R-:W-:Y:S05]  /*59c0*/  @!P0 NANOSLEEP.SYNCS 0x989680 ;  /* 0x009896800000895d */ /* 0x008fea0003900000 */
[----:B------:R-:W3:Y:S02]  /*59d0*/  @!P0 SYNCS.PHASECHK.TRANS64 P0, [R3+URZ], R0 ;  /* 0x00000000030085a7 */ /* 0x000ee4000800007f */
[----:B---3--:R-:W-:Y:S05]  /*59e0*/  @!P0 BRA `(.L_x_128) ;  /* 0xfffffffc00f08947 */ /* 0x008fea000383ffff */
.L_x_118:
[----:B------:R-:W-:Y:S05]  /*59f0*/  BSYNC B0 ;  /* 0x0000000000007941 */ /* 0x000fea0003800000 */
.L_x_117:
[----:B------:R-:W-:Y:S05]  /*5a00*/  EXIT ;  /* 0x000000000000794d */ /* 0x000fea0003800000 */
.L_x_18:
[----:B---3--:R3:W4:Y:S02]  /*5a10*/  SYNCS.PHASECHK.TRANS64.TRYWAIT P1, [R3+URZ], R0 ;  /* 0x00000000030075a7 */ /* 0x008724000802017f */
[----:B----4-:R-:W-:Y:S05]  /*5a20*/  @!P1 NANOSLEEP.SYNCS 0x989680 ;  /* 0x009896800000995d */ /* 0x010fea0003900000 */
[----:B------:R-:W4:Y:S02]  /*5a30*/  @!P1 SYNCS.PHASECHK.TRANS64 P1, [R3+URZ], R0 ;  /* 0x00000000030095a7 */ /* 0x000f24000802007f */
[----:B----4-:R-:W-:Y:S05]  /*5a40*/  @!P1 BRA `(.L_x_18) ;  /* 0xfffffffc00f09947 */ /* 0x010fea000383ffff */
[----:B------:R-:W-:Y:S05]  /*5a50*/  BRA `(.L_x_17) ;  /* 0xffffffb800307947 */ /* 0x000fea000383ffff */
.L_x_23:
[----:B-1----:R1:W2:Y:S02]  /*5a60*/  SYNCS.PHASECHK.TRANS64.TRYWAIT P1, [R5+URZ], R4 ;  /* 0x00000004050075a7 */ /* 0x0022a4000802017f */
[----:B--2---:R-:W-:Y:S05]  /*5a70*/  @!P1 NANOSLEEP.SYNCS 0x989680 ;  /* 0x009896800000995d */ /* 0x004fea0003900000 */
[----:B------:R-:W2:Y:S02]  /*5a80*/  @!P1 SYNCS.PHASECHK.TRANS64 P1, [R5+URZ], R4 ;  /* 0x00000004050095a7 */ /* 0x000ea4000802007f */
[----:B--2---:R-:W-:Y:S05]  /*5a90*/  @!P1 BRA `(.L_x_23) ;  /* 0xfffffffc00f09947 */ /* 0x004fea000383ffff */
[----:B------:R-:W-:Y:S05]  /*5aa0*/  BRA `(.L_x_22) ;  /* 0xffffffbc00207947 */ /* 0x000fea000383ffff */
.L_x_104:
[----:B------:R-:W-:Y:S01]  /*5ab0*/  BSSY B1, `(.L_x_129) ;  /* 0x0000006000017945 */ /* 0x000fe20003800000 */
[----:B------:R-:W-:-:S07]  /*5ac0*/  IMAD.MOV.U32 R15, RZ, RZ, -0x1 ;  /* 0xffffffffff0f7424 */ /* 0x000fce00078e00ff */
[----:B------:R-:W-:Y:S05]  /*5ad0*/  WARPSYNC.COLLECTIVE R15, `(.L_x_130) ;  /* 0x000000000f0c7348 */ /* 0x000fea0003c00000 */
[----:B------:R-:W-:Y:S02]  /*5ae0*/  ELECT P6, UR62, PT ;  /* 0x00000000003e782f */ /* 0x000fe400038c0000 */
[----:B------:R-:W-:Y:S01]  /*5af0*/  MOV R14, UR62 ;  /* 0x0000003e000e7c02 */ /* 0x000fe20008000f00 */
[----:B------:R-:W-:Y:S10]  /*5b00*/  ENDCOLLECTIVE ;  /* 0x000000000000791b */ /* 0x000ff40003800000 */
.L_x_130:
[----:B------:R-:W-:Y:S05]  /*5b10*/  BSYNC B1 ;  /* 0x0000000000017941 */ /* 0x000fea0003800000 */
.L_x_129:
[----:B------:R-:W-:Y:S05]  /*5b20*/  BRA `(.L_x_131) ;  /* 0xffffffec00987947 */ /* 0x000fea000383ffff */
.L_x_107:
[----:B0-----:R0:W1:Y:S02]  /*5b30*/  SYNCS.PHASECHK.TRANS64.TRYWAIT P1, [R14+URZ+0x48], R7 ;  /* 0x000048070e0075a7 */ /* 0x001064000802017f */
[----:B-1----:R-:W-:Y:S05]  /*5b40*/  @!P1 NANOSLEEP.SYNCS 0x989680 ;  /* 0x009896800000995d */ /* 0x002fea0003900000 */
[----:B------:R-:W1:Y:S02]  /*5b50*/  @!P1 SYNCS.PHASECHK.TRANS64 P1, [R14+URZ+0x48], R7 ;  /* 0x000048070e0095a7 */ /* 0x000e64000802007f */
[----:B-1----:R-:W-:Y:S05]  /*5b60*/  @!P1 BRA `(.L_x_107) ;  /* 0xfffffffc00f09947 */ /* 0x002fea000383ffff */
[----:B------:R-:W-:Y:S05]  /*5b70*/  BRA `(.L_x_132) ;  /* 0xffffffec00cc7947 */ /* 0x000fea000383ffff */
.L_x_116:
[----:B------:R-:W-:Y:S01]  /*5b80*/  BSSY B0, `(.L_x_133) ;  /* 0x0000006000007945 */ /* 0x000fe20003800000 */
[----:B------:R-:W-:-:S07]  /*5b90*/  IMAD.MOV.U32 R15, RZ, RZ, -0x1 ;  /* 0xffffffffff0f7424 */ /* 0x000fce00078e00ff */
[----:B------:R-:W-:Y:S05]  /*5ba0*/  WARPSYNC.COLLECTIVE R15, `(.L_x_134) ;  /* 0x000000000f0c7348 */ /* 0x000fea0003c00000 */
[----:B------:R-:W-:Y:S02]  /*5bb0*/  ELECT P6, UR62, PT ;  /* 0x00000000003e782f */ /* 0x000fe400038c0000 */
[----:B------:R-:W-:Y:S01]  /*5bc0*/  MOV R14, UR62 ;  /* 0x0000003e000e7c02 */ /* 0x000fe20008000f00 */
[----:B------:R-:W-:Y:S10]  /*5bd0*/  ENDCOLLECTIVE ;  /* 0x000000000000791b */ /* 0x000ff40003800000 */
.L_x_134:
[----:B------:R-:W-:Y:S05]  /*5be0*/  BSYNC B0 ;  /* 0x0000000000007941 */ /* 0x000fea0003800000 */
.L_x_133:
[----:B------:R-:W-:Y:S05]  /*5bf0*/  BRA `(.L_x_135) ;  /* 0xfffffff8001c7947 */ /* 0x000fea000383ffff */
.L_x_120:
[----:B0-----:R0:W1:Y:S02]  /*5c00*/  SYNCS.PHASECHK.TRANS64.TRYWAIT P0, [R7+URZ], R2 ;  /* 0x00000002070075a7 */ /* 0x001064000800017f */
[----:B-1----:R-:W-:Y:S05]  /*5c10*/  @!P0 NANOSLEEP.SYNCS 0x989680 ;  /* 0x009896800000895d */ /* 0x002fea0003900000 */
[----:B------:R-:W1:Y:S02]  /*5c20*/  @!P0 SYNCS.PHASECHK.TRANS64 P0, [R7+URZ], R2 ;  /* 0x00000002070085a7 */ /* 0x000e64000800007f */
[----:B-1----:R-:W-:Y:S05]  /*5c30*/  @!P0 BRA `(.L_x_120) ;  /* 0xfffffffc00f08947 */ /* 0x002fea000383ffff */
[----:B------:R-:W-:Y:S05]  /*5c40*/  BRA `(.L_x_136) ;  /* 0xfffffff8005c7947 */ /* 0x000fea000383ffff */
.L_x_121:
[----:B0-----:R0:W1:Y:S02]  /*5c50*/  SYNCS.PHASECHK.TRANS64.TRYWAIT P0, [R9+URZ], R4 ;  /* 0x00000004090075a7 */ /* 0x001064000800017f */
[----:B-1----:R-:W-:Y:S05]  /*5c60*/  @!P0 NANOSLEEP.SYNCS 0x989680 ;  /* 0x009896800000895d */ /* 0x002fea0003900000 */
[----:B------:R-:W1:Y:S02]  /*5c70*/  @!P0 SYNCS.PHASECHK.TRANS64 P0, [R9+URZ], R4 ;  /* 0x00000004090085a7 */ /* 0x000e64000800007f */
[----:B-1----:R-:W-:Y:S05]  /*5c80*/  @!P0 BRA `(.L_x_121) ;  /* 0xfffffffc00f08947 */ /* 0x002fea000383ffff */
[----:B------:R-:W-:Y:S05]  /*5c90*/  BRA `(.L_x_137) ;  /* 0xfffffff8006c7947 */ /* 0x000fea000383ffff */
.L_x_122:
[----:B0-----:R0:W1:Y:S02]  /*5ca0*/  SYNCS.PHASECHK.TRANS64.TRYWAIT P0, [R6+URZ], R5 ;  /* 0x00000005060075a7 */ /* 0x001064000800017f */
[----:B-1----:R-:W-:Y:S05]  /*5cb0*/  @!P0 NANOSLEEP.SYNCS 0x989680 ;  /* 0x009896800000895d */ /* 0x002fea0003900000 */
[----:B------:R-:W1:Y:S02]  /*5cc0*/  @!P0 SYNCS.PHASECHK.TRANS64 P0, [R6+URZ], R5 ;  /* 0x00000005060085a7 */ /* 0x000e64000800007f */
[----:B-1----:R-:W-:Y:S05]  /*5cd0*/  @!P0 BRA `(.L_x_122) ;  /* 0xfffffffc00f08947 */ /* 0x002fea000383ffff */
[----:B------:R-:W-:Y:S05]  /*5ce0*/  BRA `(.L_x_138) ;  /* 0xfffffff8007c7947 */ /* 0x000fea000383ffff */
.L_x_123:
[----:B0-----:R0:W1:Y:S02]  /*5cf0*/  SYNCS.PHASECHK.TRANS64.TRYWAIT P0, [R9+URZ], R4 ;  /* 0x00000004090075a7 */ /* 0x001064000800017f */
[----:B-1----:R-:W-:Y:S05]  /*5d00*/  @!P0 NANOSLEEP.SYNCS 0x989680 ;  /* 0x009896800000895d */ /* 0x002fea0003900000 */
[----:B------:R-:W1:Y:S02]  /*5d10*/  @!P0 SYNCS.PHASECHK.TRANS64 P0, [R9+URZ], R4 ;  /* 0x00000004090085a7 */ /* 0x000e64000800007f */
[----:B-1----:R-:W-:Y:S05]  /*5d20*/  @!P0 BRA `(.L_x_123) ;  /* 0xfffffffc00f08947 */ /* 0x002fea000383ffff */
[----:B------:R-:W-:Y:S05]  /*5d30*/  BRA `(.L_x_139) ;  /* 0xfffffff8008c7947 */ /* 0x000fea000383ffff */
.L_x_124:
[----:B0-----:R0:W1:Y:S02]  /*5d40*/  SYNCS.PHASECHK.TRANS64.TRYWAIT P0, [R6+URZ], R5 ;  /* 0x00000005060075a7 */ /* 0x001064000800017f */
[----:B-1----:R-:W-:Y:S05]  /*5d50*/  @!P0 NANOSLEEP.SYNCS 0x989680 ;  /* 0x009896800000895d */ /* 0x002fea0003900000 */
[----:B------:R-:W1:Y:S02]  /*5d60*/  @!P0 SYNCS.PHASECHK.TRANS64 P0, [R6+URZ], R5 ;  /* 0x00000005060085a7 */ /* 0x000e64000800007f */
[----:B-1----:R-:W-:Y:S05]  /*5d70*/  @!P0 BRA `(.L_x_124) ;  /* 0xfffffffc00f08947 */ /* 0x002fea000383ffff */
[----:B------:R-:W-:Y:S05]  /*5d80*/  BRA `(.L_x_140) ;  /* 0xfffffff8009c7947 */ /* 0x000fea000383ffff */
.L_x_125:
[----:B0-----:R0:W1:Y:S02]  /*5d90*/  SYNCS.PHASECHK.TRANS64.TRYWAIT P0, [R9+URZ], R4 ;  /* 0x00000004090075a7 */ /* 0x001064000800017f */
[----:B-1----:R-:W-:Y:S05]  /*5da0*/  @!P0 NANOSLEEP.SYNCS 0x989680 ;  /* 0x009896800000895d */ /* 0x002fea0003900000 */
[----:B------:R-:W1:Y:S02]  /*5db0*/  @!P0 SYNCS.PHASECHK.TRANS64 P0, [R9+URZ], R4 ;  /* 0x00000004090085a7 */ /* 0x000e64000800007f */
[----:B-1----:R-:W-:Y:S05]  /*5dc0*/  @!P0 BRA `(.L_x_125) ;  /* 0xfffffffc00f08947 */ /* 0x002fea000383ffff */
[----:B------:R-:W-:Y:S05]  /*5dd0*/  BRA `(.L_x_141) ;  /* 0xfffffff800ac7947 */ /* 0x000fea000383ffff */
.L_x_126:
[----:B0-----:R0:W1:Y:S02]  /*5de0*/  SYNCS.PHASECHK.TRANS64.TRYWAIT P0, [R6+URZ], R5 ;  /* 0x00000005060075a7 */ /* 0x001064000800017f */
[----:B-1----:R-:W-:Y:S05]  /*5df0*/  @!P0 NANOSLEEP.SYNCS 0x989680 ;  /* 0x009896800000895d */ /* 0x002fea0003900000 */
[----:B------:R-:W1:Y:S02]  /*5e00*/  @!P0 SYNCS.PHASECHK.TRANS64 P0, [R6+URZ], R5 ;  /* 0x00000005060085a7 */ /* 0x000e64000800007f */
[----:B-1----:R-:W-:Y:S05]  /*5e10*/  @!P0 BRA `(.L_x_126) ;  /* 0xfffffffc00f08947 */ /* 0x002fea000383ffff */
[----:B------:R-:W-:Y:S05]  /*5e20*/  BRA `(.L_x_142) ;  /* 0xfffffff800bc7947 */ /* 0x000fea000383ffff */
.L_x_127:
[----:B-1----:R1:W2:Y:S02]  /*5e30*/  SYNCS.PHASECHK.TRANS64.TRYWAIT P0, [R9+URZ], R4 ;  /* 0x00000004090075a7 */ /* 0x0022a4000800017f */
[----:B--2---:R-:W-:Y:S05]  /*5e40*/  @!P0 NANOSLEEP.SYNCS 0x989680 ;  /* 0x009896800000895d */ /* 0x004fea0003900000 */
[----:B------:R-:W2:Y:S02]  /*5e50*/  @!P0 SYNCS.PHASECHK.TRANS64 P0, [R9+URZ], R4 ;  /* 0x00000004090085a7 */ /* 0x000ea4000800007f */
[----:B--2---:R-:W-:Y:S05]  /*5e60*/  @!P0 BRA `(.L_x_127) ;  /* 0xfffffffc00f08947 */ /* 0x004fea000383ffff */
[----:B------:R-:W-:Y:S05]  /*5e70*/  BRA `(.L_x_143) ;  /* 0xfffffff800c47947 */ /* 0x000fea000383ffff */
.L_x_144:
[----:B------:R-:W-:-:S00]  /*5e80*/  BRA `(.L_x_144) ;  /* 0xfffffffc00fc7947 */ /* 0x000fc0000383ffff */
[----:B------:R-:W-:-:S00]  /*5e90*/  NOP ;  /* 0x0000000000007918 */ /* 0x000fc00000000000 */
        /* <DEDUP_REMOVED lines=14> */
.L_x_145:


//--------------------- .nv.global.init           --------------------------
	.section	.nv.global.init,"aw",@progbits
.nv.global.init:
	.type		$str$22,@object
	.size		$str$22,($str$23 - $str$22)
$str$22:
        /*0000*/ 	.byte	0x6b, 0x5f, 0x74, 0x69, 0x6c, 0x65, 0x5f, 0x63, 0x6f, 0x75, 0x6e, 0x74, 0x20, 0x3e, 0x3d, 0x20
        /*0010*/ 	.byte	0x31, 0x00
	.type		$str$23,@object
	.size		$str$23,(__unnamed_1 - $str$23)
$str$23:
        /*0012*/ 	.byte	0x2f, 0x74, 0x6d, 0x70, 0x2f, 0x63, 0x75, 0x74, 0x6c, 0x61, 0x73, 0x73, 0x5f, 0x73, 0x77, 0x65
        /*0022*/ 	.byte	0x65, 0x70, 0x5f, 0x73, 0x72, 0x63, 0x2f, 0x69, 0x6e, 0x63, 0x6c, 0x75, 0x64, 0x65, 0x2f, 0x63
        /*0032*/ 	.byte	0x75, 0x74, 0x6c, 0x61, 0x73, 0x73, 0x2f, 0x67, 0x65, 0x6d, 0x6d, 0x2f, 0x63, 0x6f, 0x6c, 0x6c
        /*0042*/ 	.byte	0x65, 0x63, 0x74, 0x69, 0x76, 0x65, 0x2f, 0x73, 0x6d, 0x39, 0x30, 0x5f, 0x6d, 0x6d, 0x61, 0x5f
        /*0052*/ 	.byte	0x74, 0x6d, 0x61, 0x5f, 0x67, 0x6d, 0x6d, 0x61, 0x5f, 0x73, 0x73, 0x5f, 0x77, 0x61, 0x72, 0x70
        /*0062*/ 	.byte	0x73, 0x70, 0x65, 0x63, 0x69, 0x61, 0x6c, 0x69, 0x7a, 0x65, 0x64, 0x2e, 0x68, 0x70, 0x70, 0x00
	.type		__unnamed_1,@object
	.size		__unnamed_1,(.L_0 - __unnamed_1)
__unnamed_1:
        /*0072*/ 	.byte	0x76, 0x6f, 0x69, 0x64, 0x20, 0x63, 0x75, 0x74, 0x6c, 0x61, 0x73, 0x73, 0x3a, 0x3a, 0x67, 0x65
        /* <DEDUP_REMOVED lines=172> */
        /*0b42*/ 	.byte	0x00
.L_0:


//--------------------- .nv.shared._ZN7cutlass13device_kernelINS_4gemm6kernel13GemmUniversalIN4cute5tupleIJiiiiEEENS1_10collective13CollectiveMmaINS1_34MainloopSm90TmaGmmaWarpSpecializedILi9ENS5_IJNS4_1CILi1EEESB_SB_EEENS1_35KernelTmaWarpSpecializedCooperativeEEENS5_IJNSA_ILi128EEENSA_ILi64EEESF_EEEaNS5_IJlSB_lEEEaSI_NS4_8TiledMMAINS4_8MMA_AtomIJNS4_4SM904GMMA26MMA_64x64x32_S32S8S8_SS_TNEEEENS4_6LayoutINS5_IJNSA_ILi2EEESB_SB_EEENS5_IJSB_NSA_ILi0EEESS_EEEEENS5_IJNS4_10UnderscoreESV_SV_EEEEENS4_13SM90_TMA_LOADENS4_14ComposedLayoutINS4_7SwizzleILi3ELi4ELi3EEENS4_18smem_ptr_flag_bitsILi8EEENSP_INS5_IJNSA_ILi8EEESF_EEENS5_IJSF_SB_EEEEEEEvNS4_8identityESY_S18_vS19_EENS_8epilogue10collective6detail29Sm90TmaWarpSpecializedAdapterINS1C_15DefaultEpilogueIaSI_SI_NS1B_6thread17LinearCombinationIaLi1EiiLNS1G_9ScaleType4KindE0ELNS_15FloatRoundStyleE2EaEENS1_15EpilogueDefaultEEEEEvvEEEEvNT_6ParamsE --------------------------
	.section	.nv.shared._ZN7cutlass13device_kernelINS_4gemm6kernel13GemmUniversalIN4cute5tupleIJiiiiEEENS1_10collective13CollectiveMmaINS1_34MainloopSm90TmaGmmaWarpSpecializedILi9ENS5_IJNS4_1CILi1EEESB_SB_EEENS1_35KernelTmaWarpSpecializedCooperativeEEENS5_IJNSA_ILi128EEENSA_ILi64EEESF_EEEaNS5_IJlSB_lEEEaSI_NS4_8TiledMMAINS4_8MMA_AtomIJNS4_4SM904GMMA26MMA_64x64x32_S32S8S8_SS_TNEEEENS4_6LayoutINS5_IJNSA_ILi2EEESB_SB_EEENS5_IJSB_NSA_ILi0EEESS_EEEEENS5_IJNS4_10UnderscoreESV_SV_EEEEENS4_13SM90_TMA_LOADENS4_14ComposedLayoutINS4_7SwizzleILi3ELi4ELi3EEENS4_18smem_ptr_flag_bitsILi8EEENSP_INS5_IJNSA_ILi8EEESF_EEENS5_IJSF_SB_EEEEEEEvNS4_8identityESY_S18_vS19_EENS_8epilogue10collective6detail29Sm90TmaWarpSpecializedAdapterINS1C_15DefaultEpilogueIaSI_SI_NS1B_6thread17LinearCombinationIaLi1EiiLNS1G_9ScaleType4KindE0ELNS_15FloatRoundStyleE2EaEENS1_15EpilogueDefaultEEEEEvvEEEEvNT_6ParamsE,"aw",@nobits
	.sectionflags	@""
	.align	16
	.zero		1024


//--------------------- .nv.shared.reserved.0     --------------------------
	.section	.nv.shared.reserved.0,"aw",@nobits
	.weak		__nv_reservedSMEM_offset_0_alias
	.size		__nv_reservedSMEM_offset_0_alias, 0, 0
	.other		__nv_reservedSMEM_offset_0_alias,@"STO_CUDA_RESERVED_SHARED STV_DEFAULT"
__nv_reservedSMEM_offset_0_alias:
	.zero		0


//--------------------- .nv.global                --------------------------
	.section	.nv.global,"aw",@nobits
.nv.global:
	.type		_ZN40_INTERNAL_fbd5a2e0_4_k_cu_08950f06_207484cute1_E,@object
	.size		_ZN40_INTERNAL_fbd5a2e0_4_k_cu_08950f06_207484cute1_E,(_ZN40_INTERNAL_fbd5a2e0_4_k_cu_08950f06_207484cuda3std3__45__cpo6cbeginE - _ZN40_INTERNAL_fbd5a2e0_4_k_cu_08950f06_207484cute1_E)
_ZN40_INTERNAL_fbd5a2e0_4_k_cu_08950f06_207484cute1_E:
	.zero		1
	.type		_ZN40_INTERNAL_fbd5a2e0_4_k_cu_08950f06_207484cuda3std3__45__cpo6cbeginE,@object
	.size		_ZN40_INTERNAL_fbd5a2e0_4_k_cu_08950f06_207484cuda3std3__45__cpo6cbeginE,(_ZN40_INTERNAL_fbd5a2e0_4_k_cu_08950f06_207484cuda3std3__48in_placeE - _ZN40_INTERNAL_fbd5a2e0_4_k_cu_08950f06_207484cuda3std3__45__cpo6cbeginE)
_ZN40_INTERNAL_fbd5a2e0_4_k_cu_08950f06_207484cuda3std3__45__cpo6cbeginE:
	.zero		1
	.type		_ZN40_INTERNAL_fbd5a2e0_4_k_cu_08950f06_207484cuda3std3__48in_placeE,@object
	.size		_ZN40_INTERNAL_fbd5a2e0_4_k_cu_08950f06_207484cuda3std3__48in_placeE,(_ZN40_INTERNAL_fbd5a2e0_4_k_cu_08950f06_207484cuda3std6ranges3__45__cpo9iter_moveE - _ZN40_INTERNAL_fbd5a2e0_4_k_cu_08950f06_207484cuda3std3__48in_placeE)
_ZN40_INTERNAL_fbd5a2e0_4_k_cu_08950f06_207484cuda3std3__48in_placeE:
	.zero		1
	.type		_ZN40_INTERNAL_fbd5a2e0_4_k_cu_08950f06_207484cuda3std6ranges3__45__cpo9iter_moveE,@object
	.size		_ZN40_INTERNAL_fbd5a2e0_4_k_cu_08950f06_207484cuda3std6ranges3__45__cpo9iter_moveE,(_ZN40_INTERNAL_fbd5a2e0_4_k_cu_08950f06_207484cuda3std3__45__cpo5beginE - _ZN40_INTERNAL_fbd5a2e0_4_k_cu_08950f06_207484cuda3std6ranges3__45__cpo9iter_moveE)
_ZN40_INTERNAL_fbd5a2e0_4_k_cu_08950f06_207484cuda3std6ranges3__45__cpo9iter_moveE:
	.zero		1
	.type		_ZN40_INTERNAL_fbd5a2e0_4_k_cu_08950f06_207484cuda3std3__45__cpo5beginE,@object
	.size		_ZN40_INTERNAL_fbd5a2e0_4_k_cu_08950f06_207484cuda3std3__45__cpo5beginE,(_ZN40_INTERNAL_fbd5a2e0_4_k_cu_08950f06_207484cuda3std3__442_GLOBAL__N__fbd5a2e0_4_k_cu_08950f06_207486ignoreE - _ZN40_INTERNAL_fbd5a2e0_4_k_cu_08950f06_207484cuda3std3__45__cpo5beginE)
_ZN40_INTERNAL_fbd5a2e0_4_k_cu_08950f06_207484cuda3std3__45__cpo5beginE:
	.zero		1
	.type		_ZN40_INTERNAL_fbd5a2e0_4_k_cu_08950f06_207484cuda3std3__442_GLOBAL__N__fbd5a2e0_4_k_cu_08950f06_207486ignoreE,@object
	.size		_ZN40_INTERNAL_fbd5a2e0_4_k_cu_08950f06_207484cuda3std3__442_GLOBAL__N__fbd5a2e0_4_k_cu_08950f06_207486ignoreE,(_ZN40_INTERNAL_fbd5a2e0_4_k_cu_08950f06_207484cute7productE - _ZN40_INTERNAL_fbd5a2e0_4_k_cu_08950f06_207484cuda3std3__442_GLOBAL__N__fbd5a2e0_4_k_cu_08950f06_207486ignoreE)
_ZN40_INTERNAL_fbd5a2e0_4_k_cu_08950f06_207484cuda3std3__442_GLOBAL__N__fbd5a2e0_4_k_cu_08950f06_207486ignoreE:
	.zero		1
	.type		_ZN40_INTERNAL_fbd5a2e0_4_k_cu_08950f06_207484cute7productE,@object
	.size		_ZN40_INTERNAL_fbd5a2e0_4_k_cu_08950f06_207484cute7productE,(_ZN40_INTERNAL_fbd5a2e0_4_k_cu_08950f06_207484cuda3std3__45__cpo3endE - _ZN40_INTERNAL_fbd5a2e0_4_k_cu_08950f06_207484cute7productE)
_ZN40_INTERNAL_fbd5a2e0_4_k_cu_08950f06_207484cute7productE:
	.zero		1
	.type		_ZN40_INTERNAL_fbd5a2e0_4_k_cu_08950f06_207484cuda3std3__45__cpo3endE,@object
	.size		_ZN40_INTERNAL_fbd5a2e0_4_k_cu_08950f06_207484cuda3std3__45__cpo3endE,(_ZN40_INTERNAL_fbd5a2e0_4_k_cu_08950f06_207484cuda3std3__419piecewise_constructE - _ZN40_INTERNAL_fbd5a2e0_4_k_cu_08950f06_207484cuda3std3__45__cpo3endE)
_ZN40_INTERNAL_fbd5a2e0_4_k_cu_08950f06_207484cuda3std3__45__cpo3endE:
	.zero		1
	.type		_ZN40_INTERNAL_fbd5a2e0_4_k_cu_08950f06_207484cuda3std3__419piecewise_constructE,@object
	.size		_ZN40_INTERNAL_fbd5a2e0_4_k_cu_08950f06_207484cuda3std3__419piecewise_constructE,(_ZN40_INTERNAL_fbd5a2e0_4_k_cu_08950f06_207484cuda3std3__45__cpo4cendE - _ZN40_INTERNAL_fbd5a2e0_4_k_cu_08950f06_207484cuda3std3__419piecewise_constructE)
_ZN40_INTERNAL_fbd5a2e0_4_k_cu_08950f06_207484cuda3std3__419piecewise_constructE:
	.zero		1
	.type		_ZN40_INTERNAL_fbd5a2e0_4_k_cu_08950f06_207484cuda3std3__45__cpo4cendE,@object
	.size		_ZN40_INTERNAL_fbd5a2e0_4_k_cu_08950f06_207484cuda3std3__45__cpo4cendE,(_ZN40_INTERNAL_fbd5a2e0_4_k_cu_08950f06_207484cuda3std6ranges3__45__cpo4swapE - _ZN40_INTERNAL_fbd5a2e0_4_k_cu_08950f06_207484cuda3std3__45__cpo4cendE)
_ZN40_INTERNAL_fbd5a2e0_4_k_cu_08950f06_207484cuda3std3__45__cpo4cendE:
	.zero		1
	.type		_ZN40_INTERNAL_fbd5a2e0_4_k_cu_08950f06_207484cuda3std6ranges3__45__cpo4swapE,@object
	.size		_ZN40_INTERNAL_fbd5a2e0_4_k_cu_08950f06_207484cuda3std6ranges3__45__cpo4swapE,(.L_8 - _ZN40_INTERNAL_fbd5a2e0_4_k_cu_08950f06_207484cuda3std6ranges3__45__cpo4swapE)
_ZN40_INTERNAL_fbd5a2e0_4_k_cu_08950f06_207484cuda3std6ranges3__45__cpo4swapE:
	.zero		1
.L_8:


//--------------------- .nv.constant0._ZN7cutlass13device_kernelINS_4gemm6kernel13GemmUniversalIN4cute5tupleIJiiiiEEENS1_10collective13CollectiveMmaINS1_34MainloopSm90TmaGmmaWarpSpecializedILi9ENS5_IJNS4_1CILi1EEESB_SB_EEENS1_35KernelTmaWarpSpecializedCooperativeEEENS5_IJNSA_ILi128EEENSA_ILi64EEESF_EEEaNS5_IJlSB_lEEEaSI_NS4_8TiledMMAINS4_8MMA_AtomIJNS4_4SM904GMMA26MMA_64x64x32_S32S8S8_SS_TNEEEENS4_6LayoutINS5_IJNSA_ILi2EEESB_SB_EEENS5_IJSB_NSA_ILi0EEESS_EEEEENS5_IJNS4_10UnderscoreESV_SV_EEEEENS4_13SM90_TMA_LOADENS4_14ComposedLayoutINS4_7SwizzleILi3ELi4ELi3EEENS4_18smem_ptr_flag_bitsILi8EEENSP_INS5_IJNSA_ILi8EEESF_EEENS5_IJSF_SB_EEEEEEEvNS4_8identityESY_S18_vS19_EENS_8epilogue10collective6detail29Sm90TmaWarpSpecializedAdapterINS1C_15DefaultEpilogueIaSI_SI_NS1B_6thread17LinearCombinationIaLi1EiiLNS1G_9ScaleType4KindE0ELNS_15FloatRoundStyleE2EaEENS1_15EpilogueDefaultEEEEEvvEEEEvNT_6ParamsE --------------------------
	.section	.nv.constant0._ZN7cutlass13device_kernelINS_4gemm6kernel13GemmUniversalIN4cute5tupleIJiiiiEEENS1_10collective13CollectiveMmaINS1_34MainloopSm90TmaGmmaWarpSpecializedILi9ENS5_IJNS4_1CILi1EEESB_SB_EEENS1_35KernelTmaWarpSpecializedCooperativeEEENS5_IJNSA_ILi128EEENSA_ILi64EEESF_EEEaNS5_IJlSB_lEEEaSI_NS4_8TiledMMAINS4_8MMA_AtomIJNS4_4SM904GMMA26MMA_64x64x32_S32S8S8_SS_TNEEEENS4_6LayoutINS5_IJNSA_ILi2EEESB_SB_EEENS5_IJSB_NSA_ILi0EEESS_EEEEENS5_IJNS4_10UnderscoreESV_SV_EEEEENS4_13SM90_TMA_LOADENS4_14ComposedLayoutINS4_7SwizzleILi3ELi4ELi3EEENS4_18smem_ptr_flag_bitsILi8EEENSP_INS5_IJNSA_ILi8EEESF_EEENS5_IJSF_SB_EEEEEEEvNS4_8identityESY_S18_vS19_EENS_8epilogue10collective6detail29Sm90TmaWarpSpecializedAdapterINS1C_15DefaultEpilogueIaSI_SI_NS1B_6thread17LinearCombinationIaLi1EiiLNS1G_9ScaleType4KindE0ELNS_15FloatRoundStyleE2EaEENS1_15EpilogueDefaultEEEEEvvEEEEvNT_6ParamsE,"a",@progbits
	.sectionflags	@""
	.align	4
.nv.constant0._ZN7cutlass13device_kernelINS_4gemm6kernel13GemmUniversalIN4cute5tupleIJiiiiEEENS1_10collective13CollectiveMmaINS1_34MainloopSm90TmaGmmaWarpSpecializedILi9ENS5_IJNS4_1CILi1EEESB_SB_EEENS1_35KernelTmaWarpSpecializedCooperativeEEENS5_IJNSA_ILi128EEENSA_ILi64EEESF_EEEaNS5_IJlSB_lEEEaSI_NS4_8TiledMMAINS4_8MMA_AtomIJNS4_4SM904GMMA26MMA_64x64x32_S32S8S8_SS_TNEEEENS4_6LayoutINS5_IJNSA_ILi2EEESB_SB_EEENS5_IJSB_NSA_ILi0EEESS_EEEEENS5_IJNS4_10UnderscoreESV_SV_EEEEENS4_13SM90_TMA_LOADENS4_14ComposedLayoutINS4_7SwizzleILi3ELi4ELi3EEENS4_18smem_ptr_flag_bitsILi8EEENSP_INS5_IJNSA_ILi8EEESF_EEENS5_IJSF_SB_EEEEEEEvNS4_8identityESY_S18_vS19_EENS_8epilogue10collective6detail29Sm90TmaWarpSpecializedAdapterINS1C_15DefaultEpilogueIaSI_SI_NS1B_6thread17LinearCombinationIaLi1EiiLNS1G_9ScaleType4KindE0ELNS_15FloatRoundStyleE2EaEENS1_15EpilogueDefaultEEEEEvvEEEEvNT_6ParamsE:
	.zero		1664


//--------------------- SYMBOLS --------------------------

	.type		.nv.reservedSmem.offset0,@object
	.size		.nv.reservedSmem.offset0,0x4
	.type		__assertfail,@function
